//
// Generated by NVIDIA NVVM Compiler
//
// Compiler Build ID: CL-36424714
// Cuda compilation tools, release 13.0, V13.0.88
// Based on NVVM 20.0.0
//

.version 9.0
.target sm_100
.address_size 64

	// .globl	_Z6updateP4Bodyif

.visible .entry _Z6updateP4Bodyif(
	.param .u64 .ptr .align 1 _Z6updateP4Bodyif_param_0,
	.param .u32 _Z6updateP4Bodyif_param_1,
	.param .f32 _Z6updateP4Bodyif_param_2
)
{
	.reg .pred 	%p<18>;
	.reg .b32 	%r<44>;
	.reg .b32 	%f<293>;
	.reg .b64 	%rd<27>;

	ld.param.u64 	%rd9, [_Z6updateP4Bodyif_param_0];
	ld.param.u32 	%r24, [_Z6updateP4Bodyif_param_1];
	ld.param.f32 	%f51, [_Z6updateP4Bodyif_param_2];
	cvta.to.global.u64 	%rd1, %rd9;
	mov.u32 	%r25, %ctaid.x;
	mov.u32 	%r26, %ntid.x;
	mov.u32 	%r27, %tid.x;
	mad.lo.s32 	%r1, %r25, %r26, %r27;
	setp.ge.s32 	%p1, %r1, %r24;
	@%p1 bra 	$L__BB0_25;
	setp.lt.s32 	%p2, %r1, 1;
	mov.f32 	%f273, 0f00000000;
	mov.b32 	%r38, 0;
	mov.f32 	%f274, %f273;
	@%p2 bra 	$L__BB0_10;
	mul.wide.u32 	%rd10, %r1, 32;
	add.s64 	%rd11, %rd1, %rd10;
	ld.global.v2.f32 	{%f1, %f2}, [%rd11];
	min.s32 	%r30, %r1, %r24;
	max.s32 	%r38, %r30, 1;
	and.b32  	%r3, %r38, 3;
	setp.lt.s32 	%p3, %r30, 4;
	mov.f32 	%f274, 0f00000000;
	mov.b32 	%r37, 0;
	mov.f32 	%f273, %f274;
	@%p3 bra 	$L__BB0_5;
	and.b32  	%r37, %r38, 2147483644;
	neg.s32 	%r35, %r37;
	add.s64 	%rd25, %rd1, 64;
	mov.f32 	%f274, 0f00000000;
$L__BB0_4:
	.pragma "nounroll";
	ld.global.f32 	%f56, [%rd25+-40];
	ld.global.v2.f32 	{%f57, %f58}, [%rd25+-64];
	sub.f32 	%f59, %f57, %f1;
	sub.f32 	%f60, %f58, %f2;
	mul.f32 	%f61, %f60, %f60;
	fma.rn.f32 	%f62, %f59, %f59, %f61;
	sqrt.rn.f32 	%f63, %f62;
	mul.f32 	%f64, %f63, %f63;
	mul.f32 	%f65, %f63, %f64;
	div.rn.f32 	%f66, %f59, %f65;
	div.rn.f32 	%f67, %f60, %f65;
	fma.rn.f32 	%f68, %f56, %f66, %f274;
	fma.rn.f32 	%f69, %f56, %f67, %f273;
	ld.global.f32 	%f70, [%rd25+-8];
	ld.global.v2.f32 	{%f71, %f72}, [%rd25+-32];
	sub.f32 	%f73, %f71, %f1;
	sub.f32 	%f74, %f72, %f2;
	mul.f32 	%f75, %f74, %f74;
	fma.rn.f32 	%f76, %f73, %f73, %f75;
	sqrt.rn.f32 	%f77, %f76;
	mul.f32 	%f78, %f77, %f77;
	mul.f32 	%f79, %f77, %f78;
	div.rn.f32 	%f80, %f73, %f79;
	div.rn.f32 	%f81, %f74, %f79;
	fma.rn.f32 	%f82, %f70, %f80, %f68;
	fma.rn.f32 	%f83, %f70, %f81, %f69;
	ld.global.f32 	%f84, [%rd25+24];
	ld.global.v2.f32 	{%f85, %f86}, [%rd25];
	sub.f32 	%f87, %f85, %f1;
	sub.f32 	%f88, %f86, %f2;
	mul.f32 	%f89, %f88, %f88;
	fma.rn.f32 	%f90, %f87, %f87, %f89;
	sqrt.rn.f32 	%f91, %f90;
	mul.f32 	%f92, %f91, %f91;
	mul.f32 	%f93, %f91, %f92;
	div.rn.f32 	%f94, %f87, %f93;
	div.rn.f32 	%f95, %f88, %f93;
	fma.rn.f32 	%f96, %f84, %f94, %f82;
	fma.rn.f32 	%f97, %f84, %f95, %f83;
	ld.global.f32 	%f98, [%rd25+56];
	ld.global.v2.f32 	{%f99, %f100}, [%rd25+32];
	sub.f32 	%f101, %f99, %f1;
	sub.f32 	%f102, %f100, %f2;
	mul.f32 	%f103, %f102, %f102;
	fma.rn.f32 	%f104, %f101, %f101, %f103;
	sqrt.rn.f32 	%f105, %f104;
	mul.f32 	%f106, %f105, %f105;
	mul.f32 	%f107, %f105, %f106;
	div.rn.f32 	%f108, %f101, %f107;
	div.rn.f32 	%f109, %f102, %f107;
	fma.rn.f32 	%f274, %f98, %f108, %f96;
	fma.rn.f32 	%f273, %f98, %f109, %f97;
	add.s32 	%r35, %r35, 4;
	add.s64 	%rd25, %rd25, 128;
	setp.ne.s32 	%p4, %r35, 0;
	@%p4 bra 	$L__BB0_4;
$L__BB0_5:
	setp.eq.s32 	%p5, %r3, 0;
	@%p5 bra 	$L__BB0_10;
	setp.eq.s32 	%p6, %r3, 1;
	@%p6 bra 	$L__BB0_8;
	mul.wide.u32 	%rd12, %r37, 32;
	add.s64 	%rd13, %rd1, %rd12;
	ld.global.f32 	%f111, [%rd13+24];
	ld.global.v2.f32 	{%f112, %f113}, [%rd13];
	sub.f32 	%f114, %f112, %f1;
	sub.f32 	%f115, %f113, %f2;
	mul.f32 	%f116, %f115, %f115;
	fma.rn.f32 	%f117, %f114, %f114, %f116;
	sqrt.rn.f32 	%f118, %f117;
	mul.f32 	%f119, %f118, %f118;
	mul.f32 	%f120, %f118, %f119;
	div.rn.f32 	%f121, %f114, %f120;
	div.rn.f32 	%f122, %f115, %f120;
	fma.rn.f32 	%f123, %f111, %f121, %f274;
	fma.rn.f32 	%f124, %f111, %f122, %f273;
	ld.global.f32 	%f125, [%rd13+56];
	ld.global.v2.f32 	{%f126, %f127}, [%rd13+32];
	sub.f32 	%f128, %f126, %f1;
	sub.f32 	%f129, %f127, %f2;
	mul.f32 	%f130, %f129, %f129;
	fma.rn.f32 	%f131, %f128, %f128, %f130;
	sqrt.rn.f32 	%f132, %f131;
	mul.f32 	%f133, %f132, %f132;
	mul.f32 	%f134, %f132, %f133;
	div.rn.f32 	%f135, %f128, %f134;
	div.rn.f32 	%f136, %f129, %f134;
	fma.rn.f32 	%f274, %f125, %f135, %f123;
	fma.rn.f32 	%f273, %f125, %f136, %f124;
	add.s32 	%r37, %r37, 2;
$L__BB0_8:
	and.b32  	%r31, %r38, 1;
	setp.eq.b32 	%p7, %r31, 1;
	not.pred 	%p8, %p7;
	@%p8 bra 	$L__BB0_10;
	mul.wide.u32 	%rd14, %r37, 32;
	add.s64 	%rd15, %rd1, %rd14;
	ld.global.f32 	%f137, [%rd15+24];
	ld.global.v2.f32 	{%f138, %f139}, [%rd15];
	sub.f32 	%f140, %f138, %f1;
	sub.f32 	%f141, %f139, %f2;
	mul.f32 	%f142, %f141, %f141;
	fma.rn.f32 	%f143, %f140, %f140, %f142;
	sqrt.rn.f32 	%f144, %f143;
	mul.f32 	%f145, %f144, %f144;
	mul.f32 	%f146, %f144, %f145;
	div.rn.f32 	%f147, %f140, %f146;
	div.rn.f32 	%f148, %f141, %f146;
	fma.rn.f32 	%f274, %f137, %f147, %f274;
	fma.rn.f32 	%f273, %f137, %f148, %f273;
$L__BB0_10:
	setp.ge.s32 	%p9, %r38, %r24;
	mul.wide.s32 	%rd16, %r1, 32;
	add.s64 	%rd5, %rd1, %rd16;
	@%p9 bra 	$L__BB0_14;
	setp.eq.s32 	%p10, %r38, %r1;
	@%p10 bra 	$L__BB0_13;
	mul.wide.u32 	%rd17, %r38, 32;
	add.s64 	%rd18, %rd1, %rd17;
	ld.global.f32 	%f149, [%rd18+24];
	ld.global.v2.f32 	{%f150, %f151}, [%rd18];
	ld.global.v2.f32 	{%f152, %f153}, [%rd5];
	sub.f32 	%f154, %f150, %f152;
	sub.f32 	%f155, %f151, %f153;
	mul.f32 	%f156, %f155, %f155;
	fma.rn.f32 	%f157, %f154, %f154, %f156;
	sqrt.rn.f32 	%f158, %f157;
	mul.f32 	%f159, %f158, %f158;
	mul.f32 	%f160, %f158, %f159;
	div.rn.f32 	%f161, %f154, %f160;
	div.rn.f32 	%f162, %f155, %f160;
	fma.rn.f32 	%f274, %f149, %f161, %f274;
	fma.rn.f32 	%f273, %f149, %f162, %f273;
$L__BB0_13:
	add.s32 	%r38, %r38, 1;
$L__BB0_14:
	setp.lt.s32 	%p11, %r38, %r24;
	@%p11 bra 	$L__BB0_16;
	ld.global.v2.f32 	{%f290, %f289}, [%rd5];
	bra.uni 	$L__BB0_24;
$L__BB0_16:
	ld.global.v2.f32 	{%f290, %f289}, [%rd5];
	sub.s32 	%r14, %r24, %r38;
	and.b32  	%r15, %r14, 3;
	sub.s32 	%r32, %r38, %r24;
	setp.gt.u32 	%p12, %r32, -4;
	@%p12 bra 	$L__BB0_19;
	and.b32  	%r33, %r14, -4;
	neg.s32 	%r40, %r33;
	mul.wide.u32 	%rd19, %r38, 32;
	add.s64 	%rd20, %rd19, %rd1;
	add.s64 	%rd26, %rd20, 64;
$L__BB0_18:
	.pragma "nounroll";
	ld.global.f32 	%f164, [%rd26+-40];
	ld.global.v2.f32 	{%f165, %f166}, [%rd26+-64];
	sub.f32 	%f167, %f165, %f290;
	sub.f32 	%f168, %f166, %f289;
	mul.f32 	%f169, %f168, %f168;
	fma.rn.f32 	%f170, %f167, %f167, %f169;
	sqrt.rn.f32 	%f171, %f170;
	mul.f32 	%f172, %f171, %f171;
	mul.f32 	%f173, %f171, %f172;
	div.rn.f32 	%f174, %f167, %f173;
	div.rn.f32 	%f175, %f168, %f173;
	fma.rn.f32 	%f176, %f164, %f174, %f274;
	fma.rn.f32 	%f177, %f164, %f175, %f273;
	ld.global.f32 	%f178, [%rd26+-8];
	ld.global.v2.f32 	{%f179, %f180}, [%rd26+-32];
	sub.f32 	%f181, %f179, %f290;
	sub.f32 	%f182, %f180, %f289;
	mul.f32 	%f183, %f182, %f182;
	fma.rn.f32 	%f184, %f181, %f181, %f183;
	sqrt.rn.f32 	%f185, %f184;
	mul.f32 	%f186, %f185, %f185;
	mul.f32 	%f187, %f185, %f186;
	div.rn.f32 	%f188, %f181, %f187;
	div.rn.f32 	%f189, %f182, %f187;
	fma.rn.f32 	%f190, %f178, %f188, %f176;
	fma.rn.f32 	%f191, %f178, %f189, %f177;
	ld.global.f32 	%f192, [%rd26+24];
	ld.global.v2.f32 	{%f193, %f194}, [%rd26];
	sub.f32 	%f195, %f193, %f290;
	sub.f32 	%f196, %f194, %f289;
	mul.f32 	%f197, %f196, %f196;
	fma.rn.f32 	%f198, %f195, %f195, %f197;
	sqrt.rn.f32 	%f199, %f198;
	mul.f32 	%f200, %f199, %f199;
	mul.f32 	%f201, %f199, %f200;
	div.rn.f32 	%f202, %f195, %f201;
	div.rn.f32 	%f203, %f196, %f201;
	fma.rn.f32 	%f204, %f192, %f202, %f190;
	fma.rn.f32 	%f205, %f192, %f203, %f191;
	ld.global.f32 	%f206, [%rd26+56];
	ld.global.v2.f32 	{%f207, %f208}, [%rd26+32];
	sub.f32 	%f209, %f207, %f290;
	sub.f32 	%f210, %f208, %f289;
	mul.f32 	%f211, %f210, %f210;
	fma.rn.f32 	%f212, %f209, %f209, %f211;
	sqrt.rn.f32 	%f213, %f212;
	mul.f32 	%f214, %f213, %f213;
	mul.f32 	%f215, %f213, %f214;
	div.rn.f32 	%f216, %f209, %f215;
	div.rn.f32 	%f217, %f210, %f215;
	fma.rn.f32 	%f274, %f206, %f216, %f204;
	fma.rn.f32 	%f273, %f206, %f217, %f205;
	add.s32 	%r38, %r38, 4;
	add.s32 	%r40, %r40, 4;
	add.s64 	%rd26, %rd26, 128;
	setp.ne.s32 	%p13, %r40, 0;
	@%p13 bra 	$L__BB0_18;
$L__BB0_19:
	setp.eq.s32 	%p14, %r15, 0;
	@%p14 bra 	$L__BB0_24;
	setp.eq.s32 	%p15, %r15, 1;
	@%p15 bra 	$L__BB0_22;
	mul.wide.u32 	%rd21, %r38, 32;
	add.s64 	%rd22, %rd1, %rd21;
	ld.global.f32 	%f219, [%rd22+24];
	ld.global.v2.f32 	{%f220, %f221}, [%rd22];
	sub.f32 	%f222, %f220, %f290;
	sub.f32 	%f223, %f221, %f289;
	mul.f32 	%f224, %f223, %f223;
	fma.rn.f32 	%f225, %f222, %f222, %f224;
	sqrt.rn.f32 	%f226, %f225;
	mul.f32 	%f227, %f226, %f226;
	mul.f32 	%f228, %f226, %f227;
	div.rn.f32 	%f229, %f222, %f228;
	div.rn.f32 	%f230, %f223, %f228;
	fma.rn.f32 	%f231, %f219, %f229, %f274;
	fma.rn.f32 	%f232, %f219, %f230, %f273;
	ld.global.f32 	%f233, [%rd22+56];
	ld.global.v2.f32 	{%f234, %f235}, [%rd22+32];
	sub.f32 	%f236, %f234, %f290;
	sub.f32 	%f237, %f235, %f289;
	mul.f32 	%f238, %f237, %f237;
	fma.rn.f32 	%f239, %f236, %f236, %f238;
	sqrt.rn.f32 	%f240, %f239;
	mul.f32 	%f241, %f240, %f240;
	mul.f32 	%f242, %f240, %f241;
	div.rn.f32 	%f243, %f236, %f242;
	div.rn.f32 	%f244, %f237, %f242;
	fma.rn.f32 	%f274, %f233, %f243, %f231;
	fma.rn.f32 	%f273, %f233, %f244, %f232;
	add.s32 	%r38, %r38, 2;
$L__BB0_22:
	and.b32  	%r34, %r14, 1;
	setp.eq.b32 	%p16, %r34, 1;
	not.pred 	%p17, %p16;
	@%p17 bra 	$L__BB0_24;
	mul.wide.u32 	%rd23, %r38, 32;
	add.s64 	%rd24, %rd1, %rd23;
	ld.global.f32 	%f245, [%rd24+24];
	ld.global.v2.f32 	{%f246, %f247}, [%rd24];
	sub.f32 	%f248, %f246, %f290;
	sub.f32 	%f249, %f247, %f289;
	mul.f32 	%f250, %f249, %f249;
	fma.rn.f32 	%f251, %f248, %f248, %f250;
	sqrt.rn.f32 	%f252, %f251;
	mul.f32 	%f253, %f252, %f252;
	mul.f32 	%f254, %f252, %f253;
	div.rn.f32 	%f255, %f248, %f254;
	div.rn.f32 	%f256, %f249, %f254;
	fma.rn.f32 	%f274, %f245, %f255, %f274;
	fma.rn.f32 	%f273, %f245, %f256, %f273;
$L__BB0_24:
	st.global.v2.f32 	[%rd5+16], {%f274, %f273};
	ld.global.v2.f32 	{%f257, %f258}, [%rd5+8];
	fma.rn.f32 	%f259, %f51, %f274, %f257;
	fma.rn.f32 	%f260, %f51, %f273, %f258;
	st.global.v2.f32 	[%rd5+8], {%f259, %f260};
	fma.rn.f32 	%f261, %f51, %f259, %f290;
	fma.rn.f32 	%f262, %f51, %f260, %f289;
	st.global.v2.f32 	[%rd5], {%f261, %f262};
$L__BB0_25:
	ret;

}


// ===== COMPILED SASS (sm_100) =====

	.target	sm_100

	.elftype	@"ET_EXEC"


//--------------------- .note.nv.tkinfo           --------------------------
	.section	.note.nv.tkinfo,"",@"SHT_NOTE"
	.sectionflags	@"SHF_NOTE_NV_TKINFO"
	.tkinfo
        /*0018*/ 	.word	0x00000002
        /*0030*/ 	.string	""
        /*0030*/ 	.string	"ptxas"
        /*0030*/ 	.string	"Cuda compilation tools, release 13.0, V13.0.88"
        /*0030*/ 	.string	"Build cuda_13.0.r13.0/compiler.36424714_0"
        /*0030*/ 	.string	"-arch sm_100 -m 64 "



//--------------------- .note.nv.cuinfo           --------------------------
	.section	.note.nv.cuinfo,"",@"SHT_NOTE"
	.sectionflags	@"SHF_NOTE_NV_CUINFO"
        /*0018*/ 	.short	0x0002
        /*001a*/ 	.short	0x0064
        /*001c*/ 	.short	0x0082
	.zero		2


//--------------------- .nv.info                  --------------------------
	.section	.nv.info,"",@"SHT_CUDA_INFO"
	.align	4


	//----- nvinfo : EIATTR_REGCOUNT
	.align		4
        /*0000*/ 	.byte	0x04, 0x2f
        /*0002*/ 	.short	(.L_1 - .L_0)
	.align		4
.L_0:
        /*0004*/ 	.word	index@(_Z6updateP4Bodyif)
        /*0008*/ 	.word	0x0000001f


	//----- nvinfo : EIATTR_FRAME_SIZE
	.align		4
.L_1:
        /*000c*/ 	.byte	0x04, 0x11
        /*000e*/ 	.short	(.L_3 - .L_2)
	.align		4
.L_2:
        /*0010*/ 	.word	index@($__internal_1_$__cuda_sm3x_div_rn_noftz_f32_slowpath)
        /*0014*/ 	.word	0x00000000


	//----- nvinfo : EIATTR_FRAME_SIZE
	.align		4
.L_3:
        /*0018*/ 	.byte	0x04, 0x11
        /*001a*/ 	.short	(.L_5 - .L_4)
	.align		4
.L_4:
        /*001c*/ 	.word	index@($__internal_0_$__cuda_sm20_sqrt_rn_f32_slowpath)
        /*0020*/ 	.word	0x00000000


	//----- nvinfo : EIATTR_FRAME_SIZE
	.align		4
.L_5:
        /*0024*/ 	.byte	0x04, 0x11
        /*0026*/ 	.short	(.L_7 - .L_6)
	.align		4
.L_6:
        /*0028*/ 	.word	index@(_Z6updateP4Bodyif)
        /*002c*/ 	.word	0x00000000


	//----- nvinfo : EIATTR_MIN_STACK_SIZE
	.align		4
.L_7:
        /*0030*/ 	.byte	0x04, 0x12
        /*0032*/ 	.short	(.L_9 - .L_8)
	.align		4
.L_8:
        /*0034*/ 	.word	index@(_Z6updateP4Bodyif)
        /*0038*/ 	.word	0x00000000
.L_9:


//--------------------- .nv.compat                --------------------------
	.section	.nv.compat,"",@"SHT_CUDA_COMPAT_INFO"
	.align	4
        /*0000*/ 	.byte	0x02, 0x09, 0x00, 0x00, 0x02, 0x02, 0x01, 0x00, 0x02, 0x05, 0x05, 0x00, 0x03, 0x07, 0x01, 0x01
        /*0010*/ 	.byte	0x02, 0x03, 0x00, 0x00, 0x02, 0x06, 0x01, 0x00, 0x04, 0x0b, 0x08, 0x00, 0x01, 0x00, 0x00, 0x00
        /*0020*/ 	.byte	0x00, 0x00, 0x00, 0x00


//--------------------- .nv.info._Z6updateP4Bodyif --------------------------
	.section	.nv.info._Z6updateP4Bodyif,"",@"SHT_CUDA_INFO"
	.sectionflags	@""
	.align	4


	//----- nvinfo : EIATTR_CUDA_API_VERSION
	.align		4
        /*0000*/ 	.byte	0x04, 0x37
        /*0002*/ 	.short	(.L_11 - .L_10)
.L_10:
        /*0004*/ 	.word	0x00000082


	//----- nvinfo : EIATTR_KPARAM_INFO
	.align		4
.L_11:
        /*0008*/ 	.byte	0x04, 0x17
        /*000a*/ 	.short	(.L_13 - .L_12)
.L_12:
        /*000c*/ 	.word	0x00000000
        /*0010*/ 	.short	0x0002
        /*0012*/ 	.short	0x000c
        /*0014*/ 	.byte	0x00, 0xf0, 0x11, 0x00


	//----- nvinfo : EIATTR_KPARAM_INFO
	.align		4
.L_13:
        /*0018*/ 	.byte	0x04, 0x17
        /*001a*/ 	.short	(.L_15 - .L_14)
.L_14:
        /*001c*/ 	.word	0x00000000
        /*0020*/ 	.short	0x0001
        /*0022*/ 	.short	0x0008
        /*0024*/ 	.byte	0x00, 0xf0, 0x11, 0x00


	//----- nvinfo : EIATTR_KPARAM_INFO
	.align		4
.L_15:
        /*0028*/ 	.byte	0x04, 0x17
        /*002a*/ 	.short	(.L_17 - .L_16)
.L_16:
        /*002c*/ 	.word	0x00000000
        /*0030*/ 	.short	0x0000
        /*0032*/ 	.short	0x0000
        /*0034*/ 	.byte	0x00, 0xf5, 0x21, 0x00


	//----- nvinfo : EIATTR_SPARSE_MMA_MASK
	.align		4
.L_17:
        /*0038*/ 	.byte	0x03, 0x50
        /*003a*/ 	.short	0x0000


	//----- nvinfo : EIATTR_MAXREG_COUNT
	.align		4
        /*003c*/ 	.byte	0x03, 0x1b
        /*003e*/ 	.short	0x00ff


	//----- nvinfo : EIATTR_MERCURY_ISA_VERSION
	.align		4
        /*0040*/ 	.byte	0x03, 0x5f
        /*0042*/ 	.short	0x0101


	//----- nvinfo : EIATTR_VRC_CTA_INIT_COUNT
	.align		4
        /*0044*/ 	.byte	0x02, 0x4a
	.zero		1
	.zero		1


	//----- nvinfo : EIATTR_EXIT_INSTR_OFFSETS
	.align		4
        /*0048*/ 	.byte	0x04, 0x1c
        /*004a*/ 	.short	(.L_19 - .L_18)


	//   ....[0]....
.L_18:
        /*004c*/ 	.word	0x00000070


	//   ....[1]....
        /*0050*/ 	.word	0x00003820


	//----- nvinfo : EIATTR_CRS_STACK_SIZE
	.align		4
.L_19:
        /*0054*/ 	.byte	0x04, 0x1e
        /*0056*/ 	.short	(.L_21 - .L_20)
.L_20:
        /*0058*/ 	.word	0x00000000


	//----- nvinfo : EIATTR_CBANK_PARAM_SIZE
	.align		4
.L_21:
        /*005c*/ 	.byte	0x03, 0x19
        /*005e*/ 	.short	0x0010


	//----- nvinfo : EIATTR_PARAM_CBANK
	.align		4
        /*0060*/ 	.byte	0x04, 0x0a
        /*0062*/ 	.short	(.L_23 - .L_22)
	.align		4
.L_22:
        /*0064*/ 	.word	index@(.nv.constant0._Z6updateP4Bodyif)
        /*0068*/ 	.short	0x0380
        /*006a*/ 	.short	0x0010


	//----- nvinfo : EIATTR_SW_WAR
	.align		4
.L_23:
        /*006c*/ 	.byte	0x04, 0x36
        /*006e*/ 	.short	(.L_25 - .L_24)
.L_24:
        /*0070*/ 	.word	0x00000008
.L_25:


//--------------------- .nv.callgraph             --------------------------
	.section	.nv.callgraph,"",@"SHT_CUDA_CALLGRAPH"
	.align	4
	.sectionentsize	8
	.align		4
        /*0000*/ 	.word	0x00000000
	.align		4
        /*0004*/ 	.word	0xffffffff
	.align		4
        /*0008*/ 	.word	0x00000000
	.align		4
        /*000c*/ 	.word	0xfffffffe
	.align		4
        /*0010*/ 	.word	0x00000000
	.align		4
        /*0014*/ 	.word	0xfffffffd
	.align		4
        /*0018*/ 	.word	0x00000000
	.align		4
        /*001c*/ 	.word	0xfffffffc


//--------------------- .text._Z6updateP4Bodyif   --------------------------
	.section	.text._Z6updateP4Bodyif,"ax",@progbits
	.align	128
        .global         _Z6updateP4Bodyif
        .type           _Z6updateP4Bodyif,@function
        .size           _Z6updateP4Bodyif,(.L_x_138 - _Z6updateP4Bodyif)
        .other          _Z6updateP4Bodyif,@"STO_CUDA_ENTRY STV_DEFAULT"
_Z6updateP4Bodyif:
.text._Z6updateP4Bodyif:
[----:B------:R-:W-:Y:S01]  /*0000*/  LDC R1, c[0x0][0x37c] ;  /* 0x0000df00ff017b82 */ /* 0x000fe20000000800 */
[----:B------:R-:W0:Y:S07]  /*0010*/  S2R R3, SR_TID.X ;  /* 0x0000000000037919 */ /* 0x000e2e0000002100 */
[----:B------:R-:W0:Y:S01]  /*0020*/  S2UR UR4, SR_CTAID.X ;  /* 0x00000000000479c3 */ /* 0x000e220000002500 */
[----:B------:R-:W1:Y:S07]  /*0030*/  LDCU UR8, c[0x0][0x388] ;  /* 0x00007100ff0877ac */ /* 0x000e6e0008000800 */
[----:B------:R-:W0:Y:S02]  /*0040*/  LDC R2, c[0x0][0x360] ;  /* 0x0000d800ff027b82 */ /* 0x000e240000000800 */
[----:B0-----:R-:W-:-:S05]  /*0050*/  IMAD R2, R2, UR4, R3 ;  /* 0x0000000402027c24 */ /* 0x001fca000f8e0203 */
[----:B-1----:R-:W-:-:S13]  /*0060*/  ISETP.GE.AND P0, PT, R2, UR8, PT ;  /* 0x0000000802007c0c */ /* 0x002fda000bf06270 */
[----:B------:R-:W-:Y:S05]  /*0070*/  @P0 EXIT ;  /* 0x000000000000094d */ /* 0x000fea0003800000 */
[----:B------:R-:W-:Y:S01]  /*0080*/  ISETP.GE.AND P0, PT, R2, 0x1, PT ;  /* 0x000000010200780c */ /* 0x000fe20003f06270 */
[----:B------:R-:W0:Y:S01]  /*0090*/  LDCU.64 UR6, c[0x0][0x358] ;  /* 0x00006b00ff0677ac */ /* 0x000e220008000a00 */
[----:B------:R-:W-:Y:S01]  /*00a0*/  BSSY.RECONVERGENT B1, `(.L_x_0) ;  /* 0x0000197000017945 */ /* 0x000fe20003800200 */
[----:B------:R-:W-:Y:S01]  /*00b0*/  HFMA2 R3, -RZ, RZ, 0, 0 ;  /* 0x00000000ff037431 */ /* 0x000fe200000001ff */
[----:B------:R-:W-:-:S09]  /*00c0*/  CS2R R18, SRZ ;  /* 0x0000000000127805 */ /* 0x000fd2000001ff00 */
[----:B------:R-:W-:Y:S05]  /*00d0*/  @!P0 BRA `(.L_x_1) ;  /* 0x00000018004c8947 */ /* 0x000fea0003800000 */
[----:B------:R-:W1:Y:S02]  /*00e0*/  LDC.64 R10, c[0x0][0x380] ;  /* 0x0000e000ff0a7b82 */ /* 0x000e640000000a00 */
[----:B-1----:R-:W-:-:S06]  /*00f0*/  IMAD.WIDE.U32 R10, R2, 0x20, R10 ;  /* 0x00000020020a7825 */ /* 0x002fcc00078e000a */
[----:B0-----:R-:W5:Y:S01]  /*0100*/  LDG.E.64 R10, desc[UR6][R10.64] ;  /* 0x000000060a0a7981 */ /* 0x001f62000c1e1b00 */
[----:B------:R-:W-:Y:S01]  /*0110*/  VIMNMX R3, PT, PT, R2, UR8, PT ;  /* 0x0000000802037c48 */ /* 0x000fe2000bfe0100 */
[----:B------:R-:W-:Y:S01]  /*0120*/  BSSY.RECONVERGENT B0, `(.L_x_2) ;  /* 0x00000e4000007945 */ /* 0x000fe20003800200 */
[----:B------:R-:W-:Y:S02]  /*0130*/  MOV R15, RZ ;  /* 0x000000ff000f7202 */ /* 0x000fe40000000f00 */
[----:B------:R-:W-:Y:S02]  /*0140*/  CS2R R18, SRZ ;  /* 0x0000000000127805 */ /* 0x000fe4000001ff00 */
[C---:B------:R-:W-:Y:S02]  /*0150*/  ISETP.GE.AND P0, PT, R3.reuse, 0x4, PT ;  /* 0x000000040300780c */ /* 0x040fe40003f06270 */
[----:B------:R-:W-:-:S04]  /*0160*/  VIMNMX R3, PT, PT, R3, 0x1, !PT ;  /* 0x0000000103037848 */ /* 0x000fc80007fe0100 */
[----:B------:R-:W-:-:S07]  /*0170*/  LOP3.LUT R16, R3, 0x3, RZ, 0xc0, !PT ;  /* 0x0000000303107812 */ /* 0x000fce00078ec0ff */
[----:B------:R-:W-:Y:S05]  /*0180*/  @!P0 BRA `(.L_x_3) ;  /* 0x0000000c00748947 */ /* 0x000fea0003800000 */
[----:B------:R-:W0:Y:S01]  /*0190*/  LDCU.64 UR4, c[0x0][0x380] ;  /* 0x00007000ff0477ac */ /* 0x000e220008000a00 */
[----:B------:R-:W-:Y:S02]  /*01a0*/  LOP3.LUT R15, R3, 0x7ffffffc, RZ, 0xc0, !PT ;  /* 0x7ffffffc030f7812 */ /* 0x000fe400078ec0ff */
[----:B------:R-:W-:Y:S02]  /*01b0*/  MOV R18, RZ ;  /* 0x000000ff00127202 */ /* 0x000fe40000000f00 */
[----:B------:R-:W-:Y:S01]  /*01c0*/  IADD3 R14, PT, PT, -R15, RZ, RZ ;  /* 0x000000ff0f0e7210 */ /* 0x000fe20007ffe1ff */
[----:B0-----:R-:W-:-:S04]  /*01d0*/  UIADD3 UR4, UP0, UPT, UR4, 0x40, URZ ;  /* 0x0000004004047890 */ /* 0x001fc8000ff1e0ff */
[----:B------:R-:W-:Y:S02]  /*01e0*/  UIADD3.X UR5, UPT, UPT, URZ, UR5, URZ, UP0, !UPT ;  /* 0x00000005ff057290 */ /* 0x000fe400087fe4ff */
[----:B------:R-:W-:-:S04]  /*01f0*/  MOV R24, UR4 ;  /* 0x0000000400187c02 */ /* 0x000fc80008000f00 */
[----:B------:R-:W-:-:S07]  /*0200*/  MOV R25, UR5 ;  /* 0x0000000500197c02 */ /* 0x000fce0008000f00 */
.L_x_32:
[----:B------:R-:W2:Y:S04]  /*0210*/  LDG.E.64 R8, desc[UR6][R24.64+-0x40] ;  /* 0xffffc00618087981 */ /* 0x000ea8000c1e1b00 */
[----:B-----5:R0:W5:Y:S01]  /*0220*/  LDG.E R13, desc[UR6][R24.64+-0x28] ;  /* 0xffffd806180d7981 */ /* 0x020162000c1e1900 */
[----:B------:R-:W-:Y:S01]  /*0230*/  IADD3 R14, PT, PT, R14, 0x4, RZ ;  /* 0x000000040e0e7810 */ /* 0x000fe20007ffe0ff */
[----:B------:R-:W-:Y:S03]  /*0240*/  BSSY.RECONVERGENT B2, `(.L_x_4) ;  /* 0x0000012000027945 */ /* 0x000fe60003800200 */
[----:B------:R-:W-:Y:S01]  /*0250*/  ISETP.NE.AND P2, PT, R14, RZ, PT ;  /* 0x000000ff0e00720c */ /* 0x000fe20003f45270 */
[----:B--2---:R-:W-:Y:S01]  /*0260*/  FADD R9, -R11, R9 ;  /* 0x000000090b097221 */ /* 0x004fe20000000100 */
[----:B------:R-:W-:-:S03]  /*0270*/  FADD R23, -R10, R8 ;  /* 0x000000080a177221 */ /* 0x000fc60000000100 */
[----:B------:R-:W-:-:S04]  /*0280*/  FMUL R0, R9, R9 ;  /* 0x0000000909007220 */ /* 0x000fc80000400000 */
[----:B------:R-:W-:-:S04]  /*0290*/  FFMA R6, R23, R23, R0 ;  /* 0x0000001717067223 */ /* 0x000fc80000000000 */
[----:B------:R0:W1:Y:S01]  /*02a0*/  MUFU.RSQ R5, R6 ;  /* 0x0000000600057308 */ /* 0x0000620000001400 */
[----:B------:R-:W-:-:S04]  /*02b0*/  IADD3 R0, PT, PT, R6, -0xd000000, RZ ;  /* 0xf300000006007810 */ /* 0x000fc80007ffe0ff */
[----:B------:R-:W-:-:S13]  /*02c0*/  ISETP.GT.U32.AND P0, PT, R0, 0x727fffff, PT ;  /* 0x727fffff0000780c */ /* 0x000fda0003f04070 */
[----:B01----:R-:W-:Y:S05]  /*02d0*/  @!P0 BRA `(.L_x_5) ;  /* 0x0000000000108947 */ /* 0x003fea0003800000 */
[----:B------:R-:W-:Y:S02]  /*02e0*/  MOV R4, R6 ;  /* 0x0000000600047202 */ /* 0x000fe40000000f00 */
[----:B------:R-:W-:-:S07]  /*02f0*/  MOV R0, 0x310 ;  /* 0x0000031000007802 */ /* 0x000fce0000000f00 */
[----:B-----5:R-:W-:Y:S05]  /*0300*/  CALL.REL.NOINC `($__internal_0_$__cuda_sm20_sqrt_rn_f32_slowpath) ;  /* 0x0000003400487944 */ /* 0x020fea0003c00000 */
[----:B------:R-:W-:Y:S05]  /*0310*/  BRA `(.L_x_6) ;  /* 0x0000000000107947 */ /* 0x000fea0003800000 */
.L_x_5:
[----:B------:R-:W-:Y:S01]  /*0320*/  FMUL.FTZ R21, R6, R5 ;  /* 0x0000000506157220 */ /* 0x000fe20000410000 */
[----:B------:R-:W-:-:S03]  /*0330*/  FMUL.FTZ R4, R5, 0.5 ;  /* 0x3f00000005047820 */ /* 0x000fc60000410000 */
[----:B------:R-:W-:-:S04]  /*0340*/  FFMA R0, -R21, R21, R6 ;  /* 0x0000001515007223 */ /* 0x000fc80000000106 */
[----:B------:R-:W-:-:S07]  /*0350*/  FFMA R21, R0, R4, R21 ;  /* 0x0000000400157223 */ /* 0x000fce0000000015 */
.L_x_6:
[----:B------:R-:W-:Y:S05]  /*0360*/  BSYNC.RECONVERGENT B2 ;  /* 0x0000000000027941 */ /* 0x000fea0003800200 */
.L_x_4:
[-C--:B------:R-:W-:Y:S01]  /*0370*/  FMUL R12, R21, R21.reuse ;  /* 0x00000015150c7220 */ /* 0x080fe20000400000 */
[----:B------:R-:W-:Y:S03]  /*0380*/  BSSY.RECONVERGENT B4, `(.L_x_7) ;  /* 0x000000e000047945 */ /* 0x000fe60003800200 */
[----:B------:R-:W-:-:S04]  /*0390*/  FMUL R12, R12, R21 ;  /* 0x000000150c0c7220 */ /* 0x000fc80000400000 */
[----:B------:R-:W0:Y:S08]  /*03a0*/  MUFU.RCP R5, R12 ;  /* 0x0000000c00057308 */ /* 0x000e300000001000 */
[----:B------:R-:W1:Y:S01]  /*03b0*/  FCHK P0, R23, R12 ;  /* 0x0000000c17007302 */ /* 0x000e620000000000 */
[----:B0-----:R-:W-:-:S04]  /*03c0*/  FFMA R0, -R12, R5, 1 ;  /* 0x3f8000000c007423 */ /* 0x001fc80000000105 */
[----:B------:R-:W-:-:S04]  /*03d0*/  FFMA R0, R5, R0, R5 ;  /* 0x0000000005007223 */ /* 0x000fc80000000005 */
[----:B------:R-:W-:-:S04]  /*03e0*/  FFMA R17, R23, R0, RZ ;  /* 0x0000000017117223 */ /* 0x000fc800000000ff */
[----:B------:R-:W-:-:S04]  /*03f0*/  FFMA R4, -R12, R17, R23 ;  /* 0x000000110c047223 */ /* 0x000fc80000000117 */
[----:B------:R-:W-:Y:S01]  /*0400*/  FFMA R17, R0, R4, R17 ;  /* 0x0000000400117223 */ /* 0x000fe20000000011 */
[----:B-1----:R-:W-:Y:S06]  /*0410*/  @!P0 BRA `(.L_x_8) ;  /* 0x0000000000108947 */ /* 0x002fec0003800000 */
[----:B------:R-:W-:Y:S02]  /*0420*/  MOV R21, R12 ;  /* 0x0000000c00157202 */ /* 0x000fe40000000f00 */
[----:B------:R-:W-:-:S07]  /*0430*/  MOV R4, 0x450 ;  /* 0x0000045000047802 */ /* 0x000fce0000000f00 */
[----:B-----5:R-:W-:Y:S05]  /*0440*/  CALL.REL.NOINC `($__internal_1_$__cuda_sm3x_div_rn_noftz_f32_slowpath) ;  /* 0x0000003400507944 */ /* 0x020fea0003c00000 */
[----:B------:R-:W-:-:S07]  /*0450*/  MOV R17, R0 ;  /* 0x0000000000117202 */ /* 0x000fce0000000f00 */
.L_x_8:
[----:B------:R-:W-:Y:S05]  /*0460*/  BSYNC.RECONVERGENT B4 ;  /* 0x0000000000047941 */ /* 0x000fea0003800200 */
.L_x_7:
[----:B------:R-:W0:Y:S01]  /*0470*/  MUFU.RCP R5, R12 ;  /* 0x0000000c00057308 */ /* 0x000e220000001000 */
[----:B------:R-:W-:Y:S07]  /*0480*/  BSSY.RECONVERGENT B4, `(.L_x_9) ;  /* 0x000000c000047945 */ /* 0x000fee0003800200 */
        /* <DEDUP_REMOVED lines=8> */
[----:B------:R-:W-:Y:S02]  /*0510*/  MOV R21, R12 ;  /* 0x0000000c00157202 */ /* 0x000fe40000000f00 */
[----:B------:R-:W-:-:S07]  /*0520*/  MOV R4, 0x540 ;  /* 0x0000054000047802 */ /* 0x000fce0000000f00 */
[----:B-----5:R-:W-:Y:S05]  /*0530*/  CALL.REL.NOINC `($__internal_1_$__cuda_sm3x_div_rn_noftz_f32_slowpath) ;  /* 0x0000003400147944 */ /* 0x020fea0003c00000 */
.L_x_10:
[----:B------:R-:W-:Y:S05]  /*0540*/  BSYNC.RECONVERGENT B4 ;  /* 0x0000000000047941 */ /* 0x000fea0003800200 */
.L_x_9:
[----:B------:R-:W2:Y:S04]  /*0550*/  LDG.E.64 R8, desc[UR6][R24.64+-0x20] ;  /* 0xffffe00618087981 */ /* 0x000ea8000c1e1b00 */
[----:B------:R0:W5:Y:S01]  /*0560*/  LDG.E R12, desc[UR6][R24.64+-0x8] ;  /* 0xfffff806180c7981 */ /* 0x000162000c1e1900 */
[----:B------:R-:W-:Y:S01]  /*0570*/  BSSY.RECONVERGENT B2, `(.L_x_11) ;  /* 0x0000013000027945 */ /* 0x000fe20003800200 */
[C---:B-----5:R-:W-:Y:S01]  /*0580*/  FFMA R17, R13.reuse, R17, R18 ;  /* 0x000000110d117223 */ /* 0x060fe20000000012 */
[----:B------:R-:W-:Y:S01]  /*0590*/  FFMA R13, R13, R0, R19 ;  /* 0x000000000d0d7223 */ /* 0x000fe20000000013 */
        /* <DEDUP_REMOVED lines=10> */
[----:B------:R-:W-:Y:S05]  /*0640*/  CALL.REL.NOINC `($__internal_0_$__cuda_sm20_sqrt_rn_f32_slowpath) ;  /* 0x0000003000787944 */ /* 0x000fea0003c00000 */
[----:B------:R-:W-:Y:S05]  /*0650*/  BRA `(.L_x_13) ;  /* 0x0000000000107947 */ /* 0x000fea0003800000 */
.L_x_12:
[----:B------:R-:W-:Y:S01]  /*0660*/  FMUL.FTZ R21, R6, R5 ;  /* 0x0000000506157220 */ /* 0x000fe20000410000 */
[----:B------:R-:W-:-:S03]  /*0670*/  FMUL.FTZ R4, R5, 0.5 ;  /* 0x3f00000005047820 */ /* 0x000fc60000410000 */
[----:B------:R-:W-:-:S04]  /*0680*/  FFMA R0, -R21, R21, R6 ;  /* 0x0000001515007223 */ /* 0x000fc80000000106 */
[----:B------:R-:W-:-:S07]  /*0690*/  FFMA R21, R0, R4, R21 ;  /* 0x0000000400157223 */ /* 0x000fce0000000015 */
.L_x_13:
[----:B------:R-:W-:Y:S05]  /*06a0*/  BSYNC.RECONVERGENT B2 ;  /* 0x0000000000027941 */ /* 0x000fea0003800200 */
.L_x_11:
        /* <DEDUP_REMOVED lines=13> */
[----:B------:R-:W-:Y:S05]  /*0780*/  CALL.REL.NOINC `($__internal_1_$__cuda_sm3x_div_rn_noftz_f32_slowpath) ;  /* 0x0000003000807944 */ /* 0x000fea0003c00000 */
[----:B------:R-:W-:-:S07]  /*0790*/  MOV R19, R0 ;  /* 0x0000000000137202 */ /* 0x000fce0000000f00 */
.L_x_15:
[----:B------:R-:W-:Y:S05]  /*07a0*/  BSYNC.RECONVERGENT B4 ;  /* 0x0000000000047941 */ /* 0x000fea0003800200 */
.L_x_14:
        /* <DEDUP_REMOVED lines=12> */
[----:B------:R-:W-:Y:S05]  /*0870*/  CALL.REL.NOINC `($__internal_1_$__cuda_sm3x_div_rn_noftz_f32_slowpath) ;  /* 0x0000003000447944 */ /* 0x000fea0003c00000 */
.L_x_17:
[----:B------:R-:W-:Y:S05]  /*0880*/  BSYNC.RECONVERGENT B4 ;  /* 0x0000000000047941 */ /* 0x000fea0003800200 */
.L_x_16:
[----:B------:R-:W2:Y:S04]  /*0890*/  LDG.E.64 R8, desc[UR6][R24.64] ;  /* 0x0000000618087981 */ /* 0x000ea8000c1e1b00 */
[----:B------:R0:W5:Y:S01]  /*08a0*/  LDG.E R18, desc[UR6][R24.64+0x18] ;  /* 0x0000180618127981 */ /* 0x000162000c1e1900 */
[----:B------:R-:W-:Y:S01]  /*08b0*/  BSSY.RECONVERGENT B2, `(.L_x_18) ;  /* 0x0000013000027945 */ /* 0x000fe20003800200 */
[C---:B------:R-:W-:Y:S01]  /*08c0*/  FFMA R17, R12.reuse, R19, R17 ;  /* 0x000000130c117223 */ /* 0x040fe20000000011 */
        /* <DEDUP_REMOVED lines=13> */
.L_x_19:
[----:B------:R-:W-:Y:S01]  /*09a0*/  FMUL.FTZ R21, R6, R5 ;  /* 0x0000000506157220 */ /* 0x000fe20000410000 */
[----:B------:R-:W-:-:S03]  /*09b0*/  FMUL.FTZ R4, R5, 0.5 ;  /* 0x3f00000005047820 */ /* 0x000fc60000410000 */
[----:B------:R-:W-:-:S04]  /*09c0*/  FFMA R0, -R21, R21, R6 ;  /* 0x0000001515007223 */ /* 0x000fc80000000106 */
[----:B------:R-:W-:-:S07]  /*09d0*/  FFMA R21, R0, R4, R21 ;  /* 0x0000000400157223 */ /* 0x000fce0000000015 */
.L_x_20:
[----:B------:R-:W-:Y:S05]  /*09e0*/  BSYNC.RECONVERGENT B2 ;  /* 0x0000000000027941 */ /* 0x000fea0003800200 */
.L_x_18:
        /* <DEDUP_REMOVED lines=15> */
.L_x_22:
[----:B------:R-:W-:Y:S05]  /*0ae0*/  BSYNC.RECONVERGENT B4 ;  /* 0x0000000000047941 */ /* 0x000fea0003800200 */
.L_x_21:
        /* <DEDUP_REMOVED lines=13> */
.L_x_24:
[----:B------:R-:W-:Y:S05]  /*0bc0*/  BSYNC.RECONVERGENT B4 ;  /* 0x0000000000047941 */ /* 0x000fea0003800200 */
.L_x_23:
        /* <DEDUP_REMOVED lines=17> */
.L_x_26:
[----:B------:R-:W-:Y:S01]  /*0ce0*/  FMUL.FTZ R21, R6, R5 ;  /* 0x0000000506157220 */ /* 0x000fe20000410000 */
[----:B------:R-:W-:-:S03]  /*0cf0*/  FMUL.FTZ R4, R5, 0.5 ;  /* 0x3f00000005047820 */ /* 0x000fc60000410000 */
[----:B------:R-:W-:-:S04]  /*0d00*/  FFMA R0, -R21, R21, R6 ;  /* 0x0000001515007223 */ /* 0x000fc80000000106 */
[----:B------:R-:W-:-:S07]  /*0d10*/  FFMA R21, R0, R4, R21 ;  /* 0x0000000400157223 */ /* 0x000fce0000000015 */
.L_x_27:
[----:B------:R-:W-:Y:S05]  /*0d20*/  BSYNC.RECONVERGENT B2 ;  /* 0x0000000000027941 */ /* 0x000fea0003800200 */
.L_x_25:
        /* <DEDUP_REMOVED lines=15> */
.L_x_29:
[----:B------:R-:W-:Y:S05]  /*0e20*/  BSYNC.RECONVERGENT B4 ;  /* 0x0000000000047941 */ /* 0x000fea0003800200 */
.L_x_28:
        /* <DEDUP_REMOVED lines=13> */
.L_x_31:
[----:B------:R-:W-:Y:S05]  /*0f00*/  BSYNC.RECONVERGENT B4 ;  /* 0x0000000000047941 */ /* 0x000fea0003800200 */
.L_x_30:
[----:B------:R-:W-:Y:S01]  /*0f10*/  IADD3 R24, P0, PT, R24, 0x80, RZ ;  /* 0x0000008018187810 */ /* 0x000fe20007f1e0ff */
[C---:B------:R-:W-:Y:S01]  /*0f20*/  FFMA R18, R19.reuse, R18, R12 ;  /* 0x0000001213127223 */ /* 0x040fe2000000000c */
[----:B------:R-:W-:Y:S02]  /*0f30*/  FFMA R19, R19, R0, R20 ;  /* 0x0000000013137223 */ /* 0x000fe40000000014 */
[----:B------:R-:W-:Y:S01]  /*0f40*/  IADD3.X R25, PT, PT, RZ, R25, RZ, P0, !PT ;  /* 0x00000019ff197210 */ /* 0x000fe200007fe4ff */
[----:B------:R-:W-:Y:S08]  /*0f50*/  @P2 BRA `(.L_x_32) ;  /* 0xfffffff000ac2947 */ /* 0x000ff0000383ffff */
.L_x_3:
[----:B------:R-:W-:Y:S05]  /*0f60*/  BSYNC.RECONVERGENT B0 ;  /* 0x0000000000007941 */ /* 0x000fea0003800200 */
.L_x_2:
[----:B------:R-:W-:-:S13]  /*0f70*/  ISETP.NE.AND P0, PT, R16, RZ, PT ;  /* 0x000000ff1000720c */ /* 0x000fda0003f05270 */
[----:B------:R-:W-:Y:S05]  /*0f80*/  @!P0 BRA `(.L_x_1) ;  /* 0x0000000800a08947 */ /* 0x000fea0003800000 */
[----:B------:R-:W-:Y:S01]  /*0f90*/  ISETP.NE.AND P0, PT, R16, 0x1, PT ;  /* 0x000000011000780c */ /* 0x000fe20003f05270 */
[----:B------:R-:W-:-:S12]  /*0fa0*/  BSSY.RECONVERGENT B0, `(.L_x_33) ;  /* 0x000006d000007945 */ /* 0x000fd80003800200 */
[----:B------:R-:W-:Y:S05]  /*0fb0*/  @!P0 BRA `(.L_x_34) ;  /* 0x0000000400ac8947 */ /* 0x000fea0003800000 */
[----:B------:R-:W0:Y:S02]  /*0fc0*/  LDC.64 R24, c[0x0][0x380] ;  /* 0x0000e000ff187b82 */ /* 0x000e240000000a00 */
[----:B0-----:R-:W-:-:S05]  /*0fd0*/  IMAD.WIDE.U32 R24, R15, 0x20, R24 ;  /* 0x000000200f187825 */ /* 0x001fca00078e0018 */
[----:B------:R-:W2:Y:S04]  /*0fe0*/  LDG.E.64 R8, desc[UR6][R24.64] ;  /* 0x0000000618087981 */ /* 0x000ea8000c1e1b00 */
[----:B------:R0:W5:Y:S01]  /*0ff0*/  LDG.E R13, desc[UR6][R24.64+0x18] ;  /* 0x00001806180d7981 */ /* 0x000162000c1e1900 */
[----:B------:R-:W-:Y:S01]  /*1000*/  BSSY.RECONVERGENT B2, `(.L_x_35) ;  /* 0x0000011000027945 */ /* 0x000fe20003800200 */
[----:B--2--5:R-:W-:Y:S01]  /*1010*/  FADD R9, -R11, R9 ;  /* 0x000000090b097221 */ /* 0x024fe20000000100 */
        /* <DEDUP_REMOVED lines=11> */
.L_x_36:
[----:B------:R-:W-:Y:S01]  /*10d0*/  FMUL.FTZ R21, R6, R5 ;  /* 0x0000000506157220 */ /* 0x000fe20000410000 */
[----:B------:R-:W-:-:S03]  /*10e0*/  FMUL.FTZ R4, R5, 0.5 ;  /* 0x3f00000005047820 */ /* 0x000fc60000410000 */
[----:B------:R-:W-:-:S04]  /*10f0*/  FFMA R0, -R21, R21, R6 ;  /* 0x0000001515007223 */ /* 0x000fc80000000106 */
[----:B------:R-:W-:-:S07]  /*1100*/  FFMA R21, R0, R4, R21 ;  /* 0x0000000400157223 */ /* 0x000fce0000000015 */
.L_x_37:
[----:B------:R-:W-:Y:S05]  /*1110*/  BSYNC.RECONVERGENT B2 ;  /* 0x0000000000027941 */ /* 0x000fea0003800200 */
.L_x_35:
        /* <DEDUP_REMOVED lines=15> */
.L_x_39:
[----:B------:R-:W-:Y:S05]  /*1210*/  BSYNC.RECONVERGENT B4 ;  /* 0x0000000000047941 */ /* 0x000fea0003800200 */
.L_x_38:
        /* <DEDUP_REMOVED lines=13> */
.L_x_41:
[----:B------:R-:W-:Y:S05]  /*12f0*/  BSYNC.RECONVERGENT B4 ;  /* 0x0000000000047941 */ /* 0x000fea0003800200 */
.L_x_40:
        /* <DEDUP_REMOVED lines=17> */
.L_x_43:
[----:B------:R-:W-:Y:S01]  /*1410*/  FMUL.FTZ R21, R6, R5 ;  /* 0x0000000506157220 */ /* 0x000fe20000410000 */
[----:B------:R-:W-:-:S03]  /*1420*/  FMUL.FTZ R4, R5, 0.5 ;  /* 0x3f00000005047820 */ /* 0x000fc60000410000 */
[----:B------:R-:W-:-:S04]  /*1430*/  FFMA R0, -R21, R21, R6 ;  /* 0x0000001515007223 */ /* 0x000fc80000000106 */
[----:B------:R-:W-:-:S07]  /*1440*/  FFMA R21, R0, R4, R21 ;  /* 0x0000000400157223 */ /* 0x000fce0000000015 */
.L_x_44:
[----:B------:R-:W-:Y:S05]  /*1450*/  BSYNC.RECONVERGENT B2 ;  /* 0x0000000000027941 */ /* 0x000fea0003800200 */
.L_x_42:
        /* <DEDUP_REMOVED lines=15> */
.L_x_46:
[----:B------:R-:W-:Y:S05]  /*1550*/  BSYNC.RECONVERGENT B4 ;  /* 0x0000000000047941 */ /* 0x000fea0003800200 */
.L_x_45:
        /* <DEDUP_REMOVED lines=13> */
.L_x_48:
[----:B------:R-:W-:Y:S05]  /*1630*/  BSYNC.RECONVERGENT B4 ;  /* 0x0000000000047941 */ /* 0x000fea0003800200 */
.L_x_47:
[C---:B-----5:R-:W-:Y:S01]  /*1640*/  FFMA R18, R12.reuse, R18, R17 ;  /* 0x000000120c127223 */ /* 0x060fe20000000011 */
[----:B------:R-:W-:Y:S01]  /*1650*/  FFMA R19, R12, R0, R19 ;  /* 0x000000000c137223 */ /* 0x000fe20000000013 */
[----:B------:R-:W-:-:S07]  /*1660*/  IADD3 R15, PT, PT, R15, 0x2, RZ ;  /* 0x000000020f0f7810 */ /* 0x000fce0007ffe0ff */
.L_x_34:
[----:B------:R-:W-:Y:S05]  /*1670*/  BSYNC.RECONVERGENT B0 ;  /* 0x0000000000007941 */ /* 0x000fea0003800200 */
.L_x_33:
[----:B------:R-:W-:-:S04]  /*1680*/  LOP3.LUT R0, R3, 0x1, RZ, 0xc0, !PT ;  /* 0x0000000103007812 */ /* 0x000fc800078ec0ff */
[----:B------:R-:W-:-:S13]  /*1690*/  ISETP.NE.U32.AND P0, PT, R0, 0x1, PT ;  /* 0x000000010000780c */ /* 0x000fda0003f05070 */
[----:B------:R-:W-:Y:S05]  /*16a0*/  @P0 BRA `(.L_x_1) ;  /* 0x0000000000d80947 */ /* 0x000fea0003800000 */
        /* <DEDUP_REMOVED lines=17> */
.L_x_50:
[----:B------:R-:W-:Y:S01]  /*17c0*/  FMUL.FTZ R21, R6, R7 ;  /* 0x0000000706157220 */ /* 0x000fe20000410000 */
[----:B------:R-:W-:-:S03]  /*17d0*/  FMUL.FTZ R4, R7, 0.5 ;  /* 0x3f00000007047820 */ /* 0x000fc60000410000 */
[----:B------:R-:W-:-:S04]  /*17e0*/  FFMA R0, -R21, R21, R6 ;  /* 0x0000001515007223 */ /* 0x000fc80000000106 */
[----:B------:R-:W-:-:S07]  /*17f0*/  FFMA R21, R0, R4, R21 ;  /* 0x0000000400157223 */ /* 0x000fce0000000015 */
.L_x_51:
[----:B------:R-:W-:Y:S05]  /*1800*/  BSYNC.RECONVERGENT B0 ;  /* 0x0000000000007941 */ /* 0x000fea0003800200 */
.L_x_49:
        /* <DEDUP_REMOVED lines=15> */
.L_x_53:
[----:B------:R-:W-:Y:S05]  /*1900*/  BSYNC.RECONVERGENT B0 ;  /* 0x0000000000007941 */ /* 0x000fea0003800200 */
.L_x_52:
        /* <DEDUP_REMOVED lines=13> */
.L_x_55:
[----:B------:R-:W-:Y:S05]  /*19e0*/  BSYNC.RECONVERGENT B0 ;  /* 0x0000000000007941 */ /* 0x000fea0003800200 */
.L_x_54:
[C---:B------:R-:W-:Y:S01]  /*19f0*/  FFMA R18, R9.reuse, R10, R18 ;  /* 0x0000000a09127223 */ /* 0x040fe20000000012 */
[----:B------:R-:W-:-:S07]  /*1a00*/  FFMA R19, R9, R0, R19 ;  /* 0x0000000009137223 */ /* 0x000fce0000000013 */
.L_x_1:
[----:B0-----:R-:W-:Y:S05]  /*1a10*/  BSYNC.RECONVERGENT B1 ;  /* 0x0000000000017941 */ /* 0x001fea0003800200 */
.L_x_0:
[----:B------:R-:W0:Y:S01]  /*1a20*/  LDCU UR4, c[0x0][0x388] ;  /* 0x00007100ff0477ac */ /* 0x000e220008000800 */
[----:B------:R-:W1:Y:S01]  /*1a30*/  LDC.64 R4, c[0x0][0x380] ;  /* 0x0000e000ff047b82 */ /* 0x000e620000000a00 */
[----:B------:R-:W-:Y:S01]  /*1a40*/  BSSY.RECONVERGENT B0, `(.L_x_56) ;  /* 0x000003f000007945 */ /* 0x000fe20003800200 */
[----:B0-----:R-:W-:Y:S01]  /*1a50*/  ISETP.GE.AND P0, PT, R3, UR4, PT ;  /* 0x0000000403007c0c */ /* 0x001fe2000bf06270 */
[----:B-1----:R-:W-:-:S12]  /*1a60*/  IMAD.WIDE R12, R2, 0x20, R4 ;  /* 0x00000020020c7825 */ /* 0x002fd800078e0204 */
[----:B------:R-:W-:Y:S05]  /*1a70*/  @P0 BRA `(.L_x_57) ;  /* 0x0000000000ec0947 */ /* 0x000fea0003800000 */
[----:B------:R-:W-:Y:S01]  /*1a80*/  ISETP.NE.AND P0, PT, R3, R2, PT ;  /* 0x000000020300720c */ /* 0x000fe20003f05270 */
[----:B------:R-:W-:-:S12]  /*1a90*/  BSSY.RECONVERGENT B1, `(.L_x_58) ;  /* 0x0000038000017945 */ /* 0x000fd80003800200 */
[----:B------:R-:W-:Y:S05]  /*1aa0*/  @!P0 BRA `(.L_x_59) ;  /* 0x0000000000d88947 */ /* 0x000fea0003800000 */
[----:B------:R-:W-:Y:S01]  /*1ab0*/  IMAD.WIDE.U32 R4, R3, 0x20, R4 ;  /* 0x0000002003047825 */ /* 0x000fe200078e0004 */
[----:B-----5:R-:W2:Y:S04]  /*1ac0*/  LDG.E.64 R10, desc[UR6][R12.64] ;  /* 0x000000060c0a7981 */ /* 0x020ea8000c1e1b00 */
[----:B------:R-:W2:Y:S04]  /*1ad0*/  LDG.E.64 R6, desc[UR6][R4.64] ;  /* 0x0000000604067981 */ /* 0x000ea8000c1e1b00 */
[----:B------:R0:W5:Y:S01]  /*1ae0*/  LDG.E R9, desc[UR6][R4.64+0x18] ;  /* 0x0000180604097981 */ /* 0x000162000c1e1900 */
[----:B------:R-:W-:Y:S01]  /*1af0*/  BSSY.RECONVERGENT B2, `(.L_x_60) ;  /* 0x0000011000027945 */ /* 0x000fe20003800200 */
[----:B--2---:R-:W-:Y:S01]  /*1b00*/  FADD R2, R7, -R11 ;  /* 0x8000000b07027221 */ /* 0x004fe20000000000 */
[----:B------:R-:W-:-:S03]  /*1b10*/  FADD R23, R6, -R10 ;  /* 0x8000000a06177221 */ /* 0x000fc60000000000 */
        /* <DEDUP_REMOVED lines=10> */
.L_x_61:
[----:B------:R-:W-:Y:S01]  /*1bc0*/  FMUL.FTZ R21, R6, R7 ;  /* 0x0000000706157220 */ /* 0x000fe20000410000 */
[----:B------:R-:W-:-:S03]  /*1bd0*/  FMUL.FTZ R4, R7, 0.5 ;  /* 0x3f00000007047820 */ /* 0x000fc60000410000 */
[----:B------:R-:W-:-:S04]  /*1be0*/  FFMA R0, -R21, R21, R6 ;  /* 0x0000001515007223 */ /* 0x000fc80000000106 */
[----:B------:R-:W-:-:S07]  /*1bf0*/  FFMA R21, R0, R4, R21 ;  /* 0x0000000400157223 */ /* 0x000fce0000000015 */
.L_x_62:
[----:B------:R-:W-:Y:S05]  /*1c00*/  BSYNC.RECONVERGENT B2 ;  /* 0x0000000000027941 */ /* 0x000fea0003800200 */
.L_x_60:
        /* <DEDUP_REMOVED lines=15> */
.L_x_64:
[----:B------:R-:W-:Y:S05]  /*1d00*/  BSYNC.RECONVERGENT B4 ;  /* 0x0000000000047941 */ /* 0x000fea0003800200 */
.L_x_63:
        /* <DEDUP_REMOVED lines=13> */
.L_x_66:
[----:B------:R-:W-:Y:S05]  /*1de0*/  BSYNC.RECONVERGENT B4 ;  /* 0x0000000000047941 */ /* 0x000fea0003800200 */
.L_x_65:
[C---:B-----5:R-:W-:Y:S01]  /*1df0*/  FFMA R18, R9.reuse, R10, R18 ;  /* 0x0000000a09127223 */ /* 0x060fe20000000012 */
[----:B------:R-:W-:-:S07]  /*1e00*/  FFMA R19, R9, R0, R19 ;  /* 0x0000000009137223 */ /* 0x000fce0000000013 */
.L_x_59:
[----:B------:R-:W-:Y:S05]  /*1e10*/  BSYNC.RECONVERGENT B1 ;  /* 0x0000000000017941 */ /* 0x000fea0003800200 */
.L_x_58:
[----:B------:R-:W-:-:S07]  /*1e20*/  IADD3 R3, PT, PT, R3, 0x1, RZ ;  /* 0x0000000103037810 */ /* 0x000fce0007ffe0ff */
.L_x_57:
[----:B------:R-:W-:Y:S05]  /*1e30*/  BSYNC.RECONVERGENT B0 ;  /* 0x0000000000007941 */ /* 0x000fea0003800200 */
.L_x_56:
[----:B------:R-:W0:Y:S01]  /*1e40*/  LDCU UR5, c[0x0][0x388] ;  /* 0x00007100ff0577ac */ /* 0x000e220008000800 */
[----:B------:R-:W-:Y:S01]  /*1e50*/  BSSY.RECONVERGENT B1, `(.L_x_67) ;  /* 0x0000193000017945 */ /* 0x000fe20003800200 */
[----:B0-----:R-:W-:-:S13]  /*1e60*/  ISETP.GE.AND P0, PT, R3, UR5, PT ;  /* 0x0000000503007c0c */ /* 0x001fda000bf06270 */
[----:B------:R-:W-:Y:S05]  /*1e70*/  @!P0 BRA `(.L_x_68) ;  /* 0x0000000000088947 */ /* 0x000fea0003800000 */
[----:B------:R0:W5:Y:S01]  /*1e80*/  LDG.E.64 R14, desc[UR6][R12.64] ;  /* 0x000000060c0e7981 */ /* 0x000162000c1e1b00 */
[----:B------:R-:W-:Y:S05]  /*1e90*/  BRA `(.L_x_69) ;  /* 0x0000001800387947 */ /* 0x000fea0003800000 */
.L_x_68:
[----:B------:R0:W5:Y:S01]  /*1ea0*/  LDG.E.64 R14, desc[UR6][R12.64] ;  /* 0x000000060c0e7981 */ /* 0x000162000c1e1b00 */
[C---:B------:R-:W-:Y:S01]  /*1eb0*/  IADD3 R0, PT, PT, R3.reuse, -UR5, RZ ;  /* 0x8000000503007c10 */ /* 0x040fe2000fffe0ff */
[----:B------:R-:W-:Y:S01]  /*1ec0*/  BSSY.RECONVERGENT B0, `(.L_x_70) ;  /* 0x00000e1000007945 */ /* 0x000fe20003800200 */
[----:B------:R-:W-:Y:S02]  /*1ed0*/  IADD3 R20, PT, PT, -R3, UR5, RZ ;  /* 0x0000000503147c10 */ /* 0x000fe4000fffe1ff */
[----:B------:R-:W-:Y:S02]  /*1ee0*/  ISETP.GT.U32.AND P0, PT, R0, -0x4, PT ;  /* 0xfffffffc0000780c */ /* 0x000fe40003f04070 */
[----:B-----5:R-:W-:-:S11]  /*1ef0*/  LOP3.LUT R11, R20, 0x3, RZ, 0xc0, !PT ;  /* 0x00000003140b7812 */ /* 0x020fd600078ec0ff */
[----:B0-----:R-:W-:Y:S05]  /*1f00*/  @P0 BRA `(.L_x_71) ;  /* 0x0000000c00700947 */ /* 0x001fea0003800000 */
[----:B------:R-:W0:Y:S01]  /*1f10*/  LDC.64 R4, c[0x0][0x380] ;  /* 0x0000e000ff047b82 */ /* 0x000e220000000a00 */
[----:B------:R-:W-:-:S04]  /*1f20*/  LOP3.LUT R10, R20, 0xfffffffc, RZ, 0xc0, !PT ;  /* 0xfffffffc140a7812 */ /* 0x000fc800078ec0ff */
[----:B------:R-:W-:Y:S01]  /*1f30*/  IADD3 R10, PT, PT, -R10, RZ, RZ ;  /* 0x000000ff0a0a7210 */ /* 0x000fe20007ffe1ff */
[----:B0-----:R-:W-:-:S03]  /*1f40*/  IMAD.WIDE.U32 R4, R3, 0x20, R4 ;  /* 0x0000002003047825 */ /* 0x001fc600078e0004 */
[----:B------:R-:W-:-:S04]  /*1f50*/  IADD3 R16, P0, PT, R4, 0x40, RZ ;  /* 0x0000004004107810 */ /* 0x000fc80007f1e0ff */
[----:B------:R-:W-:-:S09]  /*1f60*/  IADD3.X R17, PT, PT, RZ, R5, RZ, P0, !PT ;  /* 0x00000005ff117210 */ /* 0x000fd200007fe4ff */
.L_x_100:
[----:B------:R-:W2:Y:S04]  /*1f70*/  LDG.E.64 R4, desc[UR6][R16.64+-0x40] ;  /* 0xffffc00610047981 */ /* 0x000ea8000c1e1b00 */
[----:B------:R0:W5:Y:S01]  /*1f80*/  LDG.E R25, desc[UR6][R16.64+-0x28] ;  /* 0xffffd80610197981 */ /* 0x000162000c1e1900 */
[----:B------:R-:W-:Y:S01]  /*1f90*/  BSSY.RECONVERGENT B2, `(.L_x_72) ;  /* 0x0000011000027945 */ /* 0x000fe20003800200 */
        /* <DEDUP_REMOVED lines=12> */
.L_x_73:
[----:B------:R-:W-:Y:S01]  /*2060*/  FMUL.FTZ R21, R6, R5 ;  /* 0x0000000506157220 */ /* 0x000fe20000410000 */
[----:B------:R-:W-:-:S03]  /*2070*/  FMUL.FTZ R4, R5, 0.5 ;  /* 0x3f00000005047820 */ /* 0x000fc60000410000 */
[----:B------:R-:W-:-:S04]  /*2080*/  FFMA R0, -R21, R21, R6 ;  /* 0x0000001515007223 */ /* 0x000fc80000000106 */
[----:B------:R-:W-:-:S07]  /*2090*/  FFMA R21, R0, R4, R21 ;  /* 0x0000000400157223 */ /* 0x000fce0000000015 */
.L_x_74:
[----:B------:R-:W-:Y:S05]  /*20a0*/  BSYNC.RECONVERGENT B2 ;  /* 0x0000000000027941 */ /* 0x000fea0003800200 */
.L_x_72:
        /* <DEDUP_REMOVED lines=15> */
.L_x_76:
[----:B------:R-:W-:Y:S05]  /*21a0*/  BSYNC.RECONVERGENT B4 ;  /* 0x0000000000047941 */ /* 0x000fea0003800200 */
.L_x_75:
        /* <DEDUP_REMOVED lines=13> */
.L_x_78:
[----:B------:R-:W-:Y:S05]  /*2280*/  BSYNC.RECONVERGENT B4 ;  /* 0x0000000000047941 */ /* 0x000fea0003800200 */
.L_x_77:
        /* <DEDUP_REMOVED lines=17> */
.L_x_80:
[----:B------:R-:W-:Y:S01]  /*23a0*/  FMUL.FTZ R21, R6, R5 ;  /* 0x0000000506157220 */ /* 0x000fe20000410000 */
[----:B------:R-:W-:-:S03]  /*23b0*/  FMUL.FTZ R4, R5, 0.5 ;  /* 0x3f00000005047820 */ /* 0x000fc60000410000 */
[----:B------:R-:W-:-:S04]  /*23c0*/  FFMA R0, -R21, R21, R6 ;  /* 0x0000001515007223 */ /* 0x000fc80000000106 */
[----:B------:R-:W-:-:S07]  /*23d0*/  FFMA R21, R0, R4, R21 ;  /* 0x0000000400157223 */ /* 0x000fce0000000015 */
.L_x_81:
[----:B------:R-:W-:Y:S05]  /*23e0*/  BSYNC.RECONVERGENT B2 ;  /* 0x0000000000027941 */ /* 0x000fea0003800200 */
.L_x_79:
        /* <DEDUP_REMOVED lines=15> */
.L_x_83:
[----:B------:R-:W-:Y:S05]  /*24e0*/  BSYNC.RECONVERGENT B4 ;  /* 0x0000000000047941 */ /* 0x000fea0003800200 */
.L_x_82:
        /* <DEDUP_REMOVED lines=13> */
.L_x_85:
[----:B------:R-:W-:Y:S05]  /*25c0*/  BSYNC.RECONVERGENT B4 ;  /* 0x0000000000047941 */ /* 0x000fea0003800200 */
.L_x_84:
        /* <DEDUP_REMOVED lines=17> */
.L_x_87:
[----:B------:R-:W-:Y:S01]  /*26e0*/  FMUL.FTZ R21, R6, R5 ;  /* 0x0000000506157220 */ /* 0x000fe20000410000 */
[----:B------:R-:W-:-:S03]  /*26f0*/  FMUL.FTZ R4, R5, 0.5 ;  /* 0x3f00000005047820 */ /* 0x000fc60000410000 */
[----:B------:R-:W-:-:S04]  /*2700*/  FFMA R0, -R21, R21, R6 ;  /* 0x0000001515007223 */ /* 0x000fc80000000106 */
[----:B------:R-:W-:-:S07]  /*2710*/  FFMA R21, R0, R4, R21 ;  /* 0x0000000400157223 */ /* 0x000fce0000000015 */
.L_x_88:
[----:B------:R-:W-:Y:S05]  /*2720*/  BSYNC.RECONVERGENT B2 ;  /* 0x0000000000027941 */ /* 0x000fea0003800200 */
.L_x_86:
        /* <DEDUP_REMOVED lines=15> */
.L_x_90:
[----:B------:R-:W-:Y:S05]  /*2820*/  BSYNC.RECONVERGENT B4 ;  /* 0x0000000000047941 */ /* 0x000fea0003800200 */
.L_x_89:
        /* <DEDUP_REMOVED lines=13> */
.L_x_92:
[----:B------:R-:W-:Y:S05]  /*2900*/  BSYNC.RECONVERGENT B4 ;  /* 0x0000000000047941 */ /* 0x000fea0003800200 */
.L_x_91:
        /* <DEDUP_REMOVED lines=17> */
.L_x_94:
[----:B------:R-:W-:Y:S01]  /*2a20*/  FMUL.FTZ R21, R6, R5 ;  /* 0x0000000506157220 */ /* 0x000fe20000410000 */
[----:B------:R-:W-:-:S03]  /*2a30*/  FMUL.FTZ R4, R5, 0.5 ;  /* 0x3f00000005047820 */ /* 0x000fc60000410000 */
[----:B------:R-:W-:-:S04]  /*2a40*/  FFMA R0, -R21, R21, R6 ;  /* 0x0000001515007223 */ /* 0x000fc80000000106 */
[----:B------:R-:W-:-:S07]  /*2a50*/  FFMA R21, R0, R4, R21 ;  /* 0x0000000400157223 */ /* 0x000fce0000000015 */
.L_x_95:
[----:B------:R-:W-:Y:S05]  /*2a60*/  BSYNC.RECONVERGENT B2 ;  /* 0x0000000000027941 */ /* 0x000fea0003800200 */
.L_x_93:
        /* <DEDUP_REMOVED lines=15> */
.L_x_97:
[----:B------:R-:W-:Y:S05]  /*2b60*/  BSYNC.RECONVERGENT B4 ;  /* 0x0000000000047941 */ /* 0x000fea0003800200 */
.L_x_96:
        /* <DEDUP_REMOVED lines=13> */
.L_x_99:
[----:B------:R-:W-:Y:S05]  /*2c40*/  BSYNC.RECONVERGENT B4 ;  /* 0x0000000000047941 */ /* 0x000fea0003800200 */
.L_x_98:
[----:B------:R-:W-:Y:S01]  /*2c50*/  IADD3 R10, PT, PT, R10, 0x4, RZ ;  /* 0x000000040a0a7810 */ /* 0x000fe20007ffe0ff */
[----:B------:R-:W-:Y:S01]  /*2c60*/  FFMA R18, R2, R18, R25 ;  /* 0x0000001202127223 */ /* 0x000fe20000000019 */
[----:B------:R-:W-:Y:S01]  /*2c70*/  IADD3 R16, P1, PT, R16, 0x80, RZ ;  /* 0x0000008010107810 */ /* 0x000fe20007f3e0ff */
[----:B------:R-:W-:Y:S01]  /*2c80*/  FFMA R19, R2, R0, R19 ;  /* 0x0000000002137223 */ /* 0x000fe20000000013 */
[----:B------:R-:W-:Y:S02]  /*2c90*/  ISETP.NE.AND P0, PT, R10, RZ, PT ;  /* 0x000000ff0a00720c */ /* 0x000fe40003f05270 */
[----:B------:R-:W-:Y:S02]  /*2ca0*/  IADD3.X R17, PT, PT, RZ, R17, RZ, P1, !PT ;  /* 0x00000011ff117210 */ /* 0x000fe40000ffe4ff */
[----:B------:R-:W-:-:S09]  /*2cb0*/  IADD3 R3, PT, PT, R3, 0x4, RZ ;  /* 0x0000000403037810 */ /* 0x000fd20007ffe0ff */
[----:B------:R-:W-:Y:S05]  /*2cc0*/  @P0 BRA `(.L_x_100) ;  /* 0xfffffff000a80947 */ /* 0x000fea000383ffff */
.L_x_71:
[----:B------:R-:W-:Y:S05]  /*2cd0*/  BSYNC.RECONVERGENT B0 ;  /* 0x0000000000007941 */ /* 0x000fea0003800200 */
.L_x_70:
        /* <DEDUP_REMOVED lines=22> */
.L_x_104:
[----:B------:R-:W-:Y:S01]  /*2e40*/  FMUL.FTZ R21, R6, R5 ;  /* 0x0000000506157220 */ /* 0x000fe20000410000 */
[----:B------:R-:W-:-:S03]  /*2e50*/  FMUL.FTZ R4, R5, 0.5 ;  /* 0x3f00000005047820 */ /* 0x000fc60000410000 */
[----:B------:R-:W-:-:S04]  /*2e60*/  FFMA R0, -R21, R21, R6 ;  /* 0x0000001515007223 */ /* 0x000fc80000000106 */
[----:B------:R-:W-:-:S07]  /*2e70*/  FFMA R21, R0, R4, R21 ;  /* 0x0000000400157223 */ /* 0x000fce0000000015 */
.L_x_105:
[----:B------:R-:W-:Y:S05]  /*2e80*/  BSYNC.RECONVERGENT B2 ;  /* 0x0000000000027941 */ /* 0x000fea0003800200 */
.L_x_103:
        /* <DEDUP_REMOVED lines=15> */
.L_x_107:
[----:B------:R-:W-:Y:S05]  /*2f80*/  BSYNC.RECONVERGENT B4 ;  /* 0x0000000000047941 */ /* 0x000fea0003800200 */
.L_x_106:
        /* <DEDUP_REMOVED lines=13> */
.L_x_109:
[----:B------:R-:W-:Y:S05]  /*3060*/  BSYNC.RECONVERGENT B4 ;  /* 0x0000000000047941 */ /* 0x000fea0003800200 */
.L_x_108:
        /* <DEDUP_REMOVED lines=17> */
.L_x_111:
[----:B------:R-:W-:Y:S01]  /*3180*/  FMUL.FTZ R21, R6, R5 ;  /* 0x0000000506157220 */ /* 0x000fe20000410000 */
[----:B------:R-:W-:-:S03]  /*3190*/  FMUL.FTZ R4, R5, 0.5 ;  /* 0x3f00000005047820 */ /* 0x000fc60000410000 */
[----:B------:R-:W-:-:S04]  /*31a0*/  FFMA R0, -R21, R21, R6 ;  /* 0x0000001515007223 */ /* 0x000fc80000000106 */
[----:B------:R-:W-:-:S07]  /*31b0*/  FFMA R21, R0, R4, R21 ;  /* 0x0000000400157223 */ /* 0x000fce0000000015 */
.L_x_112:
[----:B------:R-:W-:Y:S05]  /*31c0*/  BSYNC.RECONVERGENT B2 ;  /* 0x0000000000027941 */ /* 0x000fea0003800200 */
.L_x_110:
        /* <DEDUP_REMOVED lines=15> */
.L_x_114:
[----:B------:R-:W-:Y:S05]  /*32c0*/  BSYNC.RECONVERGENT B4 ;  /* 0x0000000000047941 */ /* 0x000fea0003800200 */
.L_x_113:
        /* <DEDUP_REMOVED lines=13> */
.L_x_116:
[----:B------:R-:W-:Y:S05]  /*33a0*/  BSYNC.RECONVERGENT B4 ;  /* 0x0000000000047941 */ /* 0x000fea0003800200 */
.L_x_115:
[C---:B------:R-:W-:Y:S01]  /*33b0*/  FFMA R18, R9.reuse, R11, R18 ;  /* 0x0000000b09127223 */ /* 0x040fe20000000012 */
[----:B------:R-:W-:Y:S01]  /*33c0*/  FFMA R19, R9, R0, R10 ;  /* 0x0000000009137223 */ /* 0x000fe2000000000a */
[----:B------:R-:W-:-:S07]  /*33d0*/  IADD3 R3, PT, PT, R3, 0x2, RZ ;  /* 0x0000000203037810 */ /* 0x000fce0007ffe0ff */
.L_x_102:
[----:B------:R-:W-:Y:S05]  /*33e0*/  BSYNC.RECONVERGENT B0 ;  /* 0x0000000000007941 */ /* 0x000fea0003800200 */
.L_x_101:
        /* <DEDUP_REMOVED lines=20> */
.L_x_118:
[----:B------:R-:W-:Y:S01]  /*3530*/  FMUL.FTZ R21, R6, R7 ;  /* 0x0000000706157220 */ /* 0x000fe20000410000 */
[----:B------:R-:W-:-:S03]  /*3540*/  FMUL.FTZ R4, R7, 0.5 ;  /* 0x3f00000007047820 */ /* 0x000fc60000410000 */
[----:B------:R-:W-:-:S04]  /*3550*/  FFMA R0, -R21, R21, R6 ;  /* 0x0000001515007223 */ /* 0x000fc80000000106 */
[----:B------:R-:W-:-:S07]  /*3560*/  FFMA R21, R0, R4, R21 ;  /* 0x0000000400157223 */ /* 0x000fce0000000015 */
.L_x_119:
[----:B------:R-:W-:Y:S05]  /*3570*/  BSYNC.RECONVERGENT B0 ;  /* 0x0000000000007941 */ /* 0x000fea0003800200 */
.L_x_117:
        /* <DEDUP_REMOVED lines=15> */
.L_x_121:
[----:B------:R-:W-:Y:S05]  /*3670*/  BSYNC.RECONVERGENT B0 ;  /* 0x0000000000007941 */ /* 0x000fea0003800200 */
.L_x_120:
        /* <DEDUP_REMOVED lines=13> */
.L_x_123:
[----:B------:R-:W-:Y:S05]  /*3750*/  BSYNC.RECONVERGENT B0 ;  /* 0x0000000000007941 */ /* 0x000fea0003800200 */
.L_x_122:
[C---:B-----5:R-:W-:Y:S01]  /*3760*/  FFMA R18, R3.reuse, R9, R18 ;  /* 0x0000000903127223 */ /* 0x060fe20000000012 */
[----:B------:R-:W-:-:S07]  /*3770*/  FFMA R19, R3, R0, R19 ;  /* 0x0000000003137223 */ /* 0x000fce0000000013 */
.L_x_69:
[----:B------:R-:W-:Y:S05]  /*3780*/  BSYNC.RECONVERGENT B1 ;  /* 0x0000000000017941 */ /* 0x000fea0003800200 */
.L_x_67:
[----:B------:R-:W2:Y:S01]  /*3790*/  LDG.E.64 R2, desc[UR6][R12.64+0x8] ;  /* 0x000008060c027981 */ /* 0x000ea2000c1e1b00 */
[----:B------:R-:W2:Y:S03]  /*37a0*/  LDCU UR4, c[0x0][0x38c] ;  /* 0x00007180ff0477ac */ /* 0x000ea60008000800 */
[----:B------:R-:W-:Y:S01]  /*37b0*/  STG.E.64 desc[UR6][R12.64+0x10], R18 ;  /* 0x000010120c007986 */ /* 0x000fe2000c101b06 */
[----:B--2---:R-:W-:Y:S01]  /*37c0*/  FFMA R2, R18, UR4, R2 ;  /* 0x0000000412027c23 */ /* 0x004fe20008000002 */
[----:B------:R-:W-:-:S03]  /*37d0*/  FFMA R3, R19, UR4, R3 ;  /* 0x0000000413037c23 */ /* 0x000fc60008000003 */
[----:B-----5:R-:W-:Y:S01]  /*37e0*/  FFMA R14, R2, UR4, R14 ;  /* 0x00000004020e7c23 */ /* 0x020fe2000800000e */
[----:B------:R-:W-:Y:S01]  /*37f0*/  FFMA R15, R3, UR4, R15 ;  /* 0x00000004030f7c23 */ /* 0x000fe2000800000f */
[----:B------:R-:W-:Y:S04]  /*3800*/  STG.E.64 desc[UR6][R12.64+0x8], R2 ;  /* 0x000008020c007986 */ /* 0x000fe8000c101b06 */
[----:B------:R-:W-:Y:S01]  /*3810*/  STG.E.64 desc[UR6][R12.64], R14 ;  /* 0x0000000e0c007986 */ /* 0x000fe2000c101b06 */
[----:B------:R-:W-:Y:S05]  /*3820*/  EXIT ;  /* 0x000000000000794d */ /* 0x000fea0003800000 */
        .weak           $__internal_0_$__cuda_sm20_sqrt_rn_f32_slowpath
        .type           $__internal_0_$__cuda_sm20_sqrt_rn_f32_slowpath,@function
        .size           $__internal_0_$__cuda_sm20_sqrt_rn_f32_slowpath,($__internal_1_$__cuda_sm3x_div_rn_noftz_f32_slowpath - $__internal_0_$__cuda_sm20_sqrt_rn_f32_slowpath)
$__internal_0_$__cuda_sm20_sqrt_rn_f32_slowpath:
[----:B------:R-:W-:-:S13]  /*3830*/  LOP3.LUT P0, RZ, R4, 0x7fffffff, RZ, 0xc0, !PT ;  /* 0x7fffffff04ff7812 */ /* 0x000fda000780c0ff */
[----:B------:R-:W-:Y:S01]  /*3840*/  @!P0 MOV R21, R4 ;  /* 0x0000000400158202 */ /* 0x000fe20000000f00 */
[----:B------:R-:W-:Y:S06]  /*3850*/  @!P0 BRA `(.L_x_124) ;  /* 0x0000000000408947 */ /* 0x000fec0003800000 */
[----:B------:R-:W-:-:S13]  /*3860*/  FSETP.GEU.FTZ.AND P0, PT, R4, RZ, PT ;  /* 0x000000ff0400720b */ /* 0x000fda0003f1e000 */
[----:B------:R-:W-:Y:S01]  /*3870*/  @!P0 MOV R21, 0x7fffffff ;  /* 0x7fffffff00158802 */ /* 0x000fe20000000f00 */
[----:B------:R-:W-:Y:S06]  /*3880*/  @!P0 BRA `(.L_x_124) ;  /* 0x0000000000348947 */ /* 0x000fec0003800000 */
[----:B------:R-:W-:-:S13]  /*3890*/  FSETP.GTU.FTZ.AND P0, PT, |R4|, +INF , PT ;  /* 0x7f8000000400780b */ /* 0x000fda0003f1c200 */
[----:B------:R-:W-:Y:S01]  /*38a0*/  @P0 FADD.FTZ R21, R4, 1 ;  /* 0x3f80000004150421 */ /* 0x000fe20000010000 */
[----:B------:R-:W-:Y:S06]  /*38b0*/  @P0 BRA `(.L_x_124) ;  /* 0x0000000000280947 */ /* 0x000fec0003800000 */
[----:B------:R-:W-:-:S13]  /*38c0*/  FSETP.NEU.FTZ.AND P0, PT, |R4|, +INF , PT ;  /* 0x7f8000000400780b */ /* 0x000fda0003f1d200 */
[----:B------:R-:W-:Y:S01]  /*38d0*/  @P0 FFMA R8, R4, 1.84467440737095516160e+19, RZ ;  /* 0x5f80000004080823 */ /* 0x000fe200000000ff */
[----:B------:R-:W-:-:S03]  /*38e0*/  @!P0 MOV R21, R4 ;  /* 0x0000000400158202 */ /* 0x000fc60000000f00 */
[----:B------:R-:W0:Y:S02]  /*38f0*/  @P0 MUFU.RSQ R5, R8 ;  /* 0x0000000800050308 */ /* 0x000e240000001400 */
[----:B0-----:R-:W-:Y:S01]  /*3900*/  @P0 FMUL.FTZ R7, R8, R5 ;  /* 0x0000000508070220 */ /* 0x001fe20000410000 */
[----:B------:R-:W-:-:S03]  /*3910*/  @P0 FMUL.FTZ R5, R5, 0.5 ;  /* 0x3f00000005050820 */ /* 0x000fc60000410000 */
[----:B------:R-:W-:-:S04]  /*3920*/  @P0 FADD.FTZ R6, -R7, -RZ ;  /* 0x800000ff07060221 */ /* 0x000fc80000010100 */
[----:B------:R-:W-:-:S04]  /*3930*/  @P0 FFMA R6, R7, R6, R8 ;  /* 0x0000000607060223 */ /* 0x000fc80000000008 */
[----:B------:R-:W-:-:S04]  /*3940*/  @P0 FFMA R5, R6, R5, R7 ;  /* 0x0000000506050223 */ /* 0x000fc80000000007 */
[----:B------:R-:W-:-:S07]  /*3950*/  @P0 FMUL.FTZ R21, R5, 2.3283064365386962891e-10 ;  /* 0x2f80000005150820 */ /* 0x000fce0000410000 */
.L_x_124:
[----:B------:R-:W-:Y:S01]  /*3960*/  HFMA2 R5, -RZ, RZ, 0, 0 ;  /* 0x00000000ff057431 */ /* 0x000fe200000001ff */
[----:B------:R-:W-:-:S04]  /*3970*/  MOV R4, R0 ;  /* 0x0000000000047202 */ /* 0x000fc80000000f00 */
[----:B------:R-:W-:Y:S05]  /*3980*/  RET.REL.NODEC R4 `(_Z6updateP4Bodyif) ;  /* 0xffffffc4049c7950 */ /* 0x000fea0003c3ffff */
        .weak           $__internal_1_$__cuda_sm3x_div_rn_noftz_f32_slowpath
        .type           $__internal_1_$__cuda_sm3x_div_rn_noftz_f32_slowpath,@function
        .size           $__internal_1_$__cuda_sm3x_div_rn_noftz_f32_slowpath,(.L_x_138 - $__internal_1_$__cuda_sm3x_div_rn_noftz_f32_slowpath)
$__internal_1_$__cuda_sm3x_div_rn_noftz_f32_slowpath:
[----:B------:R-:W-:Y:S01]  /*3990*/  SHF.R.U32.HI R5, RZ, 0x17, R21 ;  /* 0x00000017ff057819 */ /* 0x000fe20000011615 */
[----:B------:R-:W-:Y:S01]  /*39a0*/  BSSY.RECONVERGENT B2, `(.L_x_125) ;  /* 0x0000062000027945 */ /* 0x000fe20003800200 */
[----:B------:R-:W-:Y:S02]  /*39b0*/  SHF.R.U32.HI R8, RZ, 0x17, R23 ;  /* 0x00000017ff087819 */ /* 0x000fe40000011617 */
[----:B------:R-:W-:Y:S02]  /*39c0*/  LOP3.LUT R5, R5, 0xff, RZ, 0xc0, !PT ;  /* 0x000000ff05057812 */ /* 0x000fe400078ec0ff */
[----:B------:R-:W-:Y:S02]  /*39d0*/  LOP3.LUT R8, R8, 0xff, RZ, 0xc0, !PT ;  /* 0x000000ff08087812 */ /* 0x000fe400078ec0ff */
[----:B------:R-:W-:Y:S02]  /*39e0*/  IADD3 R0, PT, PT, R5, -0x1, RZ ;  /* 0xffffffff05007810 */ /* 0x000fe40007ffe0ff */
[----:B------:R-:W-:-:S02]  /*39f0*/  IADD3 R7, PT, PT, R8, -0x1, RZ ;  /* 0xffffffff08077810 */ /* 0x000fc40007ffe0ff */
[----:B------:R-:W-:-:S04]  /*3a00*/  ISETP.GT.U32.AND P0, PT, R0, 0xfd, PT ;  /* 0x000000fd0000780c */ /* 0x000fc80003f04070 */
[----:B------:R-:W-:-:S13]  /*3a10*/  ISETP.GT.U32.OR P0, PT, R7, 0xfd, P0 ;  /* 0x000000fd0700780c */ /* 0x000fda0000704470 */
[----:B------:R-:W-:Y:S01]  /*3a20*/  @!P0 MOV R6, RZ ;  /* 0x000000ff00068202 */ /* 0x000fe20000000f00 */
[----:B------:R-:W-:Y:S06]  /*3a30*/  @!P0 BRA `(.L_x_126) ;  /* 0x00000000005c8947 */ /* 0x000fec0003800000 */
[----:B------:R-:W-:Y:S02]  /*3a40*/  FSETP.GTU.FTZ.AND P0, PT, |R23|, +INF , PT ;  /* 0x7f8000001700780b */ /* 0x000fe40003f1c200 */
[----:B------:R-:W-:-:S04]  /*3a50*/  FSETP.GTU.FTZ.AND P1, PT, |R21|, +INF , PT ;  /* 0x7f8000001500780b */ /* 0x000fc80003f3c200 */
[----:B------:R-:W-:-:S13]  /*3a60*/  PLOP3.LUT P0, PT, P0, P1, PT, 0xf8, 0x8f ;  /* 0x00000000008f781c */ /* 0x000fda0000703f70 */
[----:B------:R-:W-:Y:S05]  /*3a70*/  @P0 BRA `(.L_x_127) ;  /* 0x00000004004c0947 */ /* 0x000fea0003800000 */
[----:B------:R-:W-:-:S13]  /*3a80*/  LOP3.LUT P0, RZ, R21, 0x7fffffff, R23, 0xc8, !PT ;  /* 0x7fffffff15ff7812 */ /* 0x000fda000780c817 */
[----:B------:R-:W-:Y:S05]  /*3a90*/  @!P0 BRA `(.L_x_128) ;  /* 0x00000004003c8947 */ /* 0x000fea0003800000 */
[----:B------:R-:W-:Y:S02]  /*3aa0*/  FSETP.NEU.FTZ.AND P3, PT, |R23|, +INF , PT ;  /* 0x7f8000001700780b */ /* 0x000fe40003f7d200 */
[----:B------:R-:W-:Y:S02]  /*3ab0*/  FSETP.NEU.FTZ.AND P1, PT, |R21|, +INF , PT ;  /* 0x7f8000001500780b */ /* 0x000fe40003f3d200 */
[----:B------:R-:W-:-:S11]  /*3ac0*/  FSETP.NEU.FTZ.AND P0, PT, |R23|, +INF , PT ;  /* 0x7f8000001700780b */ /* 0x000fd60003f1d200 */
[----:B------:R-:W-:Y:S05]  /*3ad0*/  @!P1 BRA !P3, `(.L_x_128) ;  /* 0x00000004002c9947 */ /* 0x000fea0005800000 */
[----:B------:R-:W-:-:S04]  /*3ae0*/  LOP3.LUT P3, RZ, R23, 0x7fffffff, RZ, 0xc0, !PT ;  /* 0x7fffffff17ff7812 */ /* 0x000fc8000786c0ff */
[----:B------:R-:W-:-:S13]  /*3af0*/  PLOP3.LUT P1, PT, P1, P3, PT, 0x2f, 0xf2 ;  /* 0x0000000000f2781c */ /* 0x000fda0000f26577 */
[----:B------:R-:W-:Y:S05]  /*3b00*/  @P1 BRA `(.L_x_129) ;  /* 0x0000000400181947 */ /* 0x000fea0003800000 */
[----:B------:R-:W-:-:S04]  /*3b10*/  LOP3.LUT P1, RZ, R21, 0x7fffffff, RZ, 0xc0, !PT ;  /* 0x7fffffff15ff7812 */ /* 0x000fc8000782c0ff */
[----:B------:R-:W-:-:S13]  /*3b20*/  PLOP3.LUT P0, PT, P0, P1, PT, 0x2f, 0xf2 ;  /* 0x0000000000f2781c */ /* 0x000fda0000702577 */
[----:B------:R-:W-:Y:S05]  /*3b30*/  @P0 BRA `(.L_x_130) ;  /* 0x0000000400000947 */ /* 0x000fea0003800000 */
[----:B------:R-:W-:Y:S02]  /*3b40*/  ISETP.GE.AND P0, PT, R7, RZ, PT ;  /* 0x000000ff0700720c */ /* 0x000fe40003f06270 */
[----:B------:R-:W-:-:S11]  /*3b50*/  ISETP.GE.AND P1, PT, R0, RZ, PT ;  /* 0x000000ff0000720c */ /* 0x000fd60003f26270 */
[----:B------:R-:W-:Y:S01]  /*3b60*/  @P0 MOV R6, RZ ;  /* 0x000000ff00060202 */ /* 0x000fe20000000f00 */
[----:B------:R-:W-:Y:S01]  /*3b70*/  @!P0 FFMA R23, R23, 1.84467440737095516160e+19, RZ ;  /* 0x5f80000017178823 */ /* 0x000fe200000000ff */
[----:B------:R-:W-:Y:S01]  /*3b80*/  @!P0 MOV R6, 0xffffffc0 ;  /* 0xffffffc000068802 */ /* 0x000fe20000000f00 */
[----:B------:R-:W-:-:S03]  /*3b90*/  @!P1 FFMA R21, R21, 1.84467440737095516160e+19, RZ ;  /* 0x5f80000015159823 */ /* 0x000fc600000000ff */
[----:B------:R-:W-:-:S07]  /*3ba0*/  @!P1 IADD3 R6, PT, PT, R6, 0x40, RZ ;  /* 0x0000004006069810 */ /* 0x000fce0007ffe0ff */
.L_x_126:
[----:B------:R-:W-:Y:S01]  /*3bb0*/  LEA R26, R5, 0xc0800000, 0x17 ;  /* 0xc0800000051a7811 */ /* 0x000fe200078eb8ff */
[----:B------:R-:W-:Y:S01]  /*3bc0*/  BSSY.RECONVERGENT B3, `(.L_x_131) ;  /* 0x0000036000037945 */ /* 0x000fe20003800200 */
[----:B------:R-:W-:Y:S02]  /*3bd0*/  IADD3 R8, PT, PT, R8, -0x7f, RZ ;  /* 0xffffff8108087810 */ /* 0x000fe40007ffe0ff */
[----:B------:R-:W-:-:S03]  /*3be0*/  IADD3 R26, PT, PT, -R26, R21, RZ ;  /* 0x000000151a1a7210 */ /* 0x000fc60007ffe1ff */
[----:B------:R-:W-:Y:S01]  /*3bf0*/  IMAD R0, R8, -0x800000, R23 ;  /* 0xff80000008007824 */ /* 0x000fe200078e0217 */
[----:B------:R-:W0:Y:S01]  /*3c00*/  MUFU.RCP R22, R26 ;  /* 0x0000001a00167308 */ /* 0x000e220000001000 */
[----:B------:R-:W-:-:S04]  /*3c10*/  FADD.FTZ R7, -R26, -RZ ;  /* 0x800000ff1a077221 */ /* 0x000fc80000010100 */
[----:B0-----:R-:W-:-:S04]  /*3c20*/  FFMA R21, R22, R7, 1 ;  /* 0x3f80000016157423 */ /* 0x001fc80000000007 */
[----:B------:R-:W-:-:S04]  /*3c30*/  FFMA R21, R22, R21, R22 ;  /* 0x0000001516157223 */ /* 0x000fc80000000016 */
[----:B------:R-:W-:-:S04]  /*3c40*/  FFMA R22, R0, R21, RZ ;  /* 0x0000001500167223 */ /* 0x000fc800000000ff */
[----:B------:R-:W-:-:S04]  /*3c50*/  FFMA R23, R7, R22, R0 ;  /* 0x0000001607177223 */ /* 0x000fc80000000000 */
[----:B------:R-:W-:Y:S01]  /*3c60*/  FFMA R22, R21, R23, R22 ;  /* 0x0000001715167223 */ /* 0x000fe20000000016 */
[----:B------:R-:W-:-:S03]  /*3c70*/  IADD3 R23, PT, PT, R8, 0x7f, -R5 ;  /* 0x0000007f08177810 */ /* 0x000fc60007ffe805 */
[----:B------:R-:W-:Y:S01]  /*3c80*/  FFMA R7, R7, R22, R0 ;  /* 0x0000001607077223 */ /* 0x000fe20000000000 */
[----:B------:R-:W-:-:S03]  /*3c90*/  IADD3 R23, PT, PT, R23, R6, RZ ;  /* 0x0000000617177210 */ /* 0x000fc60007ffe0ff */
[----:B------:R-:W-:-:S05]  /*3ca0*/  FFMA R0, R21, R7, R22 ;  /* 0x0000000715007223 */ /* 0x000fca0000000016 */
[----:B------:R-:W-:-:S04]  /*3cb0*/  SHF.R.U32.HI R5, RZ, 0x17, R0 ;  /* 0x00000017ff057819 */ /* 0x000fc80000011600 */
[----:B------:R-:W-:-:S04]  /*3cc0*/  LOP3.LUT R6, R5, 0xff, RZ, 0xc0, !PT ;  /* 0x000000ff05067812 */ /* 0x000fc800078ec0ff */
[----:B------:R-:W-:-:S04]  /*3cd0*/  IADD3 R5, PT, PT, R6, R23, RZ ;  /* 0x0000001706057210 */ /* 0x000fc80007ffe0ff */
[----:B------:R-:W-:-:S04]  /*3ce0*/  IADD3 R6, PT, PT, R5, -0x1, RZ ;  /* 0xffffffff05067810 */ /* 0x000fc80007ffe0ff */
[----:B------:R-:W-:-:S13]  /*3cf0*/  ISETP.GE.U32.AND P0, PT, R6, 0xfe, PT ;  /* 0x000000fe0600780c */ /* 0x000fda0003f06070 */
[----:B------:R-:W-:Y:S05]  /*3d00*/  @!P0 BRA `(.L_x_132) ;  /* 0x0000000000808947 */ /* 0x000fea0003800000 */
[----:B------:R-:W-:-:S13]  /*3d10*/  ISETP.GT.AND P0, PT, R5, 0xfe, PT ;  /* 0x000000fe0500780c */ /* 0x000fda0003f04270 */
[----:B------:R-:W-:Y:S05]  /*3d20*/  @P0 BRA `(.L_x_133) ;  /* 0x00000000006c0947 */ /* 0x000fea0003800000 */
[----:B------:R-:W-:-:S13]  /*3d30*/  ISETP.GE.AND P0, PT, R5, 0x1, PT ;  /* 0x000000010500780c */ /* 0x000fda0003f06270 */
[----:B------:R-:W-:Y:S05]  /*3d40*/  @P0 BRA `(.L_x_134) ;  /* 0x0000000000740947 */ /* 0x000fea0003800000 */
[----:B------:R-:W-:Y:S02]  /*3d50*/  ISETP.GE.AND P0, PT, R5, -0x18, PT ;  /* 0xffffffe80500780c */ /* 0x000fe40003f06270 */
[----:B------:R-:W-:-:S11]  /*3d60*/  LOP3.LUT R0, R0, 0x80000000, RZ, 0xc0, !PT ;  /* 0x8000000000007812 */ /* 0x000fd600078ec0ff */
[----:B------:R-:W-:Y:S05]  /*3d70*/  @!P0 BRA `(.L_x_134) ;  /* 0x0000000000688947 */ /* 0x000fea0003800000 */
[CCC-:B------:R-:W-:Y:S01]  /*3d80*/  FFMA.RZ R6, R21.reuse, R7.reuse, R22.reuse ;  /* 0x0000000715067223 */ /* 0x1c0fe2000000c016 */
[CCC-:B------:R-:W-:Y:S01]  /*3d90*/  FFMA.RP R8, R21.reuse, R7.reuse, R22.reuse ;  /* 0x0000000715087223 */ /* 0x1c0fe20000008016 */
[----:B------:R-:W-:Y:S01]  /*3da0*/  FFMA.RM R21, R21, R7, R22 ;  /* 0x0000000715157223 */ /* 0x000fe20000004016 */
[C---:B------:R-:W-:Y:S02]  /*3db0*/  IADD3 R7, PT, PT, R5.reuse, 0x20, RZ ;  /* 0x0000002005077810 */ /* 0x040fe40007ffe0ff */
[----:B------:R-:W-:Y:S02]  /*3dc0*/  LOP3.LUT R6, R6, 0x7fffff, RZ, 0xc0, !PT ;  /* 0x007fffff06067812 */ /* 0x000fe400078ec0ff */
[C---:B------:R-:W-:Y:S02]  /*3dd0*/  ISETP.NE.AND P3, PT, R5.reuse, RZ, PT ;  /* 0x000000ff0500720c */ /* 0x040fe40003f65270 */
[----:B------:R-:W-:Y:S02]  /*3de0*/  LOP3.LUT R6, R6, 0x800000, RZ, 0xfc, !PT ;  /* 0x0080000006067812 */ /* 0x000fe400078efcff */
[----:B------:R-:W-:-:S02]  /*3df0*/  ISETP.NE.AND P1, PT, R5, RZ, PT ;  /* 0x000000ff0500720c */ /* 0x000fc40003f25270 */
[----:B------:R-:W-:Y:S02]  /*3e00*/  IADD3 R5, PT, PT, -R5, RZ, RZ ;  /* 0x000000ff05057210 */ /* 0x000fe40007ffe1ff */
[----:B------:R-:W-:Y:S02]  /*3e10*/  SHF.L.U32 R7, R6, R7, RZ ;  /* 0x0000000706077219 */ /* 0x000fe400000006ff */
[----:B------:R-:W-:Y:S02]  /*3e20*/  FSETP.NEU.FTZ.AND P0, PT, R8, R21, PT ;  /* 0x000000150800720b */ /* 0x000fe40003f1d000 */
[----:B------:R-:W-:Y:S02]  /*3e30*/  SEL R5, R5, RZ, P3 ;  /* 0x000000ff05057207 */ /* 0x000fe40001800000 */
[----:B------:R-:W-:Y:S02]  /*3e40*/  ISETP.NE.AND P1, PT, R7, RZ, P1 ;  /* 0x000000ff0700720c */ /* 0x000fe40000f25270 */
[----:B------:R-:W-:-:S02]  /*3e50*/  SHF.R.U32.HI R8, RZ, R5, R6 ;  /* 0x00000005ff087219 */ /* 0x000fc40000011606 */
[----:B------:R-:W-:Y:S02]  /*3e60*/  PLOP3.LUT P0, PT, P0, P1, PT, 0xf8, 0x8f ;  /* 0x00000000008f781c */ /* 0x000fe40000703f70 */
[----:B------:R-:W-:Y:S02]  /*3e70*/  SHF.R.U32.HI R6, RZ, 0x1, R8 ;  /* 0x00000001ff067819 */ /* 0x000fe40000011608 */
[----:B------:R-:W-:-:S04]  /*3e80*/  SEL R5, RZ, 0x1, !P0 ;  /* 0x00000001ff057807 */ /* 0x000fc80004000000 */
[----:B------:R-:W-:-:S04]  /*3e90*/  LOP3.LUT R5, R5, 0x1, R6, 0xf8, !PT ;  /* 0x0000000105057812 */ /* 0x000fc800078ef806 */
[----:B------:R-:W-:-:S04]  /*3ea0*/  LOP3.LUT R5, R5, R8, RZ, 0xc0, !PT ;  /* 0x0000000805057212 */ /* 0x000fc800078ec0ff */
[----:B------:R-:W-:-:S04]  /*3eb0*/  IADD3 R5, PT, PT, R6, R5, RZ ;  /* 0x0000000506057210 */ /* 0x000fc80007ffe0ff */
[----:B------:R-:W-:Y:S01]  /*3ec0*/  LOP3.LUT R0, R5, R0, RZ, 0xfc, !PT ;  /* 0x0000000005007212 */ /* 0x000fe200078efcff */
[----:B------:R-:W-:Y:S06]  /*3ed0*/  BRA `(.L_x_134) ;  /* 0x0000000000107947 */ /* 0x000fec0003800000 */
.L_x_133:
[----:B------:R-:W-:-:S04]  /*3ee0*/  LOP3.LUT R0, R0, 0x80000000, RZ, 0xc0, !PT ;  /* 0x8000000000007812 */ /* 0x000fc800078ec0ff */
[----:B------:R-:W-:Y:S01]  /*3ef0*/  LOP3.LUT R0, R0, 0x7f800000, RZ, 0xfc, !PT ;  /* 0x7f80000000007812 */ /* 0x000fe200078efcff */
[----:B------:R-:W-:Y:S06]  /*3f00*/  BRA `(.L_x_134) ;  /* 0x0000000000047947 */ /* 0x000fec0003800000 */
.L_x_132:
[----:B------:R-:W-:-:S07]  /*3f10*/  LEA R0, R23, R0, 0x17 ;  /* 0x0000000017007211 */ /* 0x000fce00078eb8ff */
.L_x_134:
[----:B------:R-:W-:Y:S05]  /*3f20*/  BSYNC.RECONVERGENT B3 ;  /* 0x0000000000037941 */ /* 0x000fea0003800200 */
.L_x_131:
[----:B------:R-:W-:Y:S05]  /*3f30*/  BRA `(.L_x_135) ;  /* 0x0000000000207947 */ /* 0x000fea0003800000 */
.L_x_130:
[----:B------:R-:W-:-:S04]  /*3f40*/  LOP3.LUT R21, R21, 0x80000000, R23, 0x48, !PT ;  /* 0x8000000015157812 */ /* 0x000fc800078e4817 */
[----:B------:R-:W-:Y:S01]  /*3f50*/  LOP3.LUT R0, R21, 0x7f800000, RZ, 0xfc, !PT ;  /* 0x7f80000015007812 */ /* 0x000fe200078efcff */
[----:B------:R-:W-:Y:S06]  /*3f60*/  BRA `(.L_x_135) ;  /* 0x0000000000147947 */ /* 0x000fec0003800000 */
.L_x_129:
[----:B------:R-:W-:Y:S01]  /*3f70*/  LOP3.LUT R0, R21, 0x80000000, R23, 0x48, !PT ;  /* 0x8000000015007812 */ /* 0x000fe200078e4817 */
[----:B------:R-:W-:Y:S06]  /*3f80*/  BRA `(.L_x_135) ;  /* 0x00000000000c7947 */ /* 0x000fec0003800000 */
.L_x_128:
[----:B------:R-:W0:Y:S01]  /*3f90*/  MUFU.RSQ R0, -QNAN ;  /* 0xffc0000000007908 */ /* 0x000e220000001400 */
[----:B------:R-:W-:Y:S05]  /*3fa0*/  BRA `(.L_x_135) ;  /* 0x0000000000047947 */ /* 0x000fea0003800000 */
.L_x_127:
[----:B------:R-:W-:-:S07]  /*3fb0*/  FADD.FTZ R0, R23, R21 ;  /* 0x0000001517007221 */ /* 0x000fce0000010000 */
.L_x_135:
[----:B------:R-:W-:Y:S05]  /*3fc0*/  BSYNC.RECONVERGENT B2 ;  /* 0x0000000000027941 */ /* 0x000fea0003800200 */
.L_x_125:
[----:B------:R-:W-:-:S04]  /*3fd0*/  HFMA2 R5, -RZ, RZ, 0, 0 ;  /* 0x00000000ff057431 */ /* 0x000fc800000001ff */
[----:B0-----:R-:W-:Y:S05]  /*3fe0*/  RET.REL.NODEC R4 `(_Z6updateP4Bodyif) ;  /* 0xffffffc004047950 */ /* 0x001fea0003c3ffff */
.L_x_136:
[----:B------:R-:W-:-:S00]  /*3ff0*/  BRA `(.L_x_136) ;  /* 0xfffffffc00fc7947 */ /* 0x000fc0000383ffff */
[----:B------:R-:W-:-:S00]  /*4000*/  NOP ;  /* 0x0000000000007918 */ /* 0x000fc00000000000 */
[----:B------:R-:W-:-:S00]  /*4010*/  NOP ;  /* 0x0000000000007918 */ /* 0x000fc00000000000 */
[----:B------:R-:W-:-:S00]  /*4020*/  NOP ;  /* 0x0000000000007918 */ /* 0x000fc00000000000 */
[----:B------:R-:W-:-:S00]  /*4030*/  NOP ;  /* 0x0000000000007918 */ /* 0x000fc00000000000 */
[----:B------:R-:W-:-:S00]  /*4040*/  NOP ;  /* 0x0000000000007918 */ /* 0x000fc00000000000 */
[----:B------:R-:W-:-:S00]  /*4050*/  NOP ;  /* 0x0000000000007918 */ /* 0x000fc00000000000 */
[----:B------:R-:W-:-:S00]  /*4060*/  NOP ;  /* 0x0000000000007918 */ /* 0x000fc00000000000 */
[----:B------:R-:W-:-:S00]  /*4070*/  NOP ;  /* 0x0000000000007918 */ /* 0x000fc00000000000 */
.L_x_138:


//--------------------- .nv.shared.reserved.0     --------------------------
	.section	.nv.shared.reserved.0,"aw",@nobits
	.weak		__nv_reservedSMEM_offset_0_alias
	.size		__nv_reservedSMEM_offset_0_alias, 0, 64
	.other		__nv_reservedSMEM_offset_0_alias,@"STO_CUDA_RESERVED_SHARED STV_DEFAULT"
__nv_reservedSMEM_offset_0_alias:
	.zero		0
	.zero		64


//--------------------- .nv.constant0._Z6updateP4Bodyif --------------------------
	.section	.nv.constant0._Z6updateP4Bodyif,"a",@progbits
	.sectionflags	@""
	.align	4
.nv.constant0._Z6updateP4Bodyif:
	.zero		912


//--------------------- SYMBOLS --------------------------

	.type		.nv.reservedSmem.offset0,@object
	.size		.nv.reservedSmem.offset0,0x4
